	.target	sm_103a

	.elftype	@"ET_EXEC"


//--------------------- .note.nv.tkinfo           --------------------------
	.section	.note.nv.tkinfo,"",@"SHT_NOTE"
	.sectionflags	@"SHF_NOTE_NV_TKINFO"
	.tkinfo
        /*0018*/ 	.word	0x00000002
        /*0030*/ 	.string	""
        /*0030*/ 	.string	"ptxas"
        /*0030*/ 	.string	"Cuda compilation tools, release 13.0, V13.0.88"
        /*0030*/ 	.string	"Build cuda_13.0.r13.0/compiler.36424714_0"
        /*0030*/ 	.string	"-arch sm_103a -m 64 "



//--------------------- .note.nv.cuinfo           --------------------------
	.section	.note.nv.cuinfo,"",@"SHT_NOTE"
	.sectionflags	@"SHF_NOTE_NV_CUINFO"
        /*0018*/ 	.short	0x0002
        /*001a*/ 	.short	0x0067
        /*001c*/ 	.short	0x0082
	.zero		2


//--------------------- .nv.info                  --------------------------
	.section	.nv.info,"",@"SHT_CUDA_INFO"
	.align	4


	//----- nvinfo : EIATTR_REGCOUNT
	.align		4
        /*0000*/ 	.byte	0x04, 0x2f
        /*0002*/ 	.short	(.L_12 - .L_11)
	.align		4
.L_11:
        /*0004*/ 	.word	index@(_ZN7cutlass13device_kernelIN5flash11enable_sm90INS1_16FlashAttnFwdSm90INS1_25CollectiveMainloopFwdSm90ILi2EN4cute5tupleIJNS5_1CILi1EEES8_S8_EEENS6_IJNS7_ILi192EEENS7_ILi160EEENS7_ILi64EEEEEELi64ENS_12float_e4m3_tEfNS_4arch4Sm90ELb1ELb0ELb1ELb1ELb0ELb1ELb0ELb1ELb1ELb1ELb0ELb0EEENS1_21CollectiveEpilogueFwdINS6_IJSA_SC_SB_EEES9_NS_10bfloat16_tESG_Li384ELb1ELb1ELb0ELb1EEENS1_36VarlenDynamicPersistentTileSchedulerILi192ELi160ELi384ELi128ELb0ELb1ELb1ELb1ELb1ELb1EEEEEEEEEvNT_6ParamsE)
        /*0008*/ 	.word	0x00000004


	//----- nvinfo : EIATTR_FRAME_SIZE
	.align		4
.L_12:
        /*000c*/ 	.byte	0x04, 0x11
        /*000e*/ 	.short	(.L_14 - .L_13)
	.align		4
.L_13:
        /*0010*/ 	.word	index@(_ZN7cutlass13device_kernelIN5flash11enable_sm90INS1_16FlashAttnFwdSm90INS1_25CollectiveMainloopFwdSm90ILi2EN4cute5tupleIJNS5_1CILi1EEES8_S8_EEENS6_IJNS7_ILi192EEENS7_ILi160EEENS7_ILi64EEEEEELi64ENS_12float_e4m3_tEfNS_4arch4Sm90ELb1ELb0ELb1ELb1ELb0ELb1ELb0ELb1ELb1ELb1ELb0ELb0EEENS1_21CollectiveEpilogueFwdINS6_IJSA_SC_SB_EEES9_NS_10bfloat16_tESG_Li384ELb1ELb1ELb0ELb1EEENS1_36VarlenDynamicPersistentTileSchedulerILi192ELi160ELi384ELi128ELb0ELb1ELb1ELb1ELb1ELb1EEEEEEEEEvNT_6ParamsE)
        /*0014*/ 	.word	0x00000000


	//----- nvinfo : EIATTR_REGCOUNT
	.align		4
.L_14:
        /*0018*/ 	.byte	0x04, 0x2f
        /*001a*/ 	.short	(.L_16 - .L_15)
	.align		4
.L_15:
        /*001c*/ 	.word	index@(_ZN7cutlass13device_kernelIN5flash11enable_sm90INS1_16FlashAttnFwdSm90INS1_25CollectiveMainloopFwdSm90ILi2EN4cute5tupleIJNS5_1CILi1EEES8_S8_EEENS6_IJNS7_ILi192EEENS7_ILi160EEENS7_ILi64EEEEEELi64ENS_12float_e4m3_tEfNS_4arch4Sm90ELb1ELb0ELb1ELb1ELb0ELb0ELb0ELb1ELb1ELb1ELb0ELb0EEENS1_21CollectiveEpilogueFwdINS6_IJSA_SC_SB_EEES9_NS_10bfloat16_tESG_Li384ELb1ELb1ELb0ELb1EEENS1_36VarlenDynamicPersistentTileSchedulerILi192ELi160ELi384ELi128ELb0ELb1ELb1ELb1ELb1ELb1EEEEEEEEEvNT_6ParamsE)
        /*0020*/ 	.word	0x00000004


	//----- nvinfo : EIATTR_FRAME_SIZE
	.align		4
.L_16:
        /*0024*/ 	.byte	0x04, 0x11
        /*0026*/ 	.short	(.L_18 - .L_17)
	.align		4
.L_17:
        /*0028*/ 	.word	index@(_ZN7cutlass13device_kernelIN5flash11enable_sm90INS1_16FlashAttnFwdSm90INS1_25CollectiveMainloopFwdSm90ILi2EN4cute5tupleIJNS5_1CILi1EEES8_S8_EEENS6_IJNS7_ILi192EEENS7_ILi160EEENS7_ILi64EEEEEELi64ENS_12float_e4m3_tEfNS_4arch4Sm90ELb1ELb0ELb1ELb1ELb0ELb0ELb0ELb1ELb1ELb1ELb0ELb0EEENS1_21CollectiveEpilogueFwdINS6_IJSA_SC_SB_EEES9_NS_10bfloat16_tESG_Li384ELb1ELb1ELb0ELb1EEENS1_36VarlenDynamicPersistentTileSchedulerILi192ELi160ELi384ELi128ELb0ELb1ELb1ELb1ELb1ELb1EEEEEEEEEvNT_6ParamsE)
        /*002c*/ 	.word	0x00000000


	//----- nvinfo : EIATTR_REGCOUNT
	.align		4
.L_18:
        /*0030*/ 	.byte	0x04, 0x2f
        /*0032*/ 	.short	(.L_20 - .L_19)
	.align		4
.L_19:
        /*0034*/ 	.word	index@(_ZN7cutlass13device_kernelIN5flash11enable_sm90INS1_16FlashAttnFwdSm90INS1_25CollectiveMainloopFwdSm90ILi2EN4cute5tupleIJNS5_1CILi1EEES8_S8_EEENS6_IJNS7_ILi192EEENS7_ILi160EEENS7_ILi64EEEEEELi64ENS_12float_e4m3_tEfNS_4arch4Sm90ELb1ELb0ELb1ELb0ELb0ELb0ELb0ELb1ELb1ELb1ELb0ELb0EEENS1_21CollectiveEpilogueFwdINS6_IJSA_SC_SB_EEES9_NS_10bfloat16_tESG_Li384ELb0ELb1ELb0ELb1EEENS1_30DynamicPersistentTileSchedulerILi384ELi128ELb0ELb1ELb1EEEEEEEEEvNT_6ParamsE)
        /*0038*/ 	.word	0x00000004


	//----- nvinfo : EIATTR_FRAME_SIZE
	.align		4
.L_20:
        /*003c*/ 	.byte	0x04, 0x11
        /*003e*/ 	.short	(.L_22 - .L_21)
	.align		4
.L_21:
        /*0040*/ 	.word	index@(_ZN7cutlass13device_kernelIN5flash11enable_sm90INS1_16FlashAttnFwdSm90INS1_25CollectiveMainloopFwdSm90ILi2EN4cute5tupleIJNS5_1CILi1EEES8_S8_EEENS6_IJNS7_ILi192EEENS7_ILi160EEENS7_ILi64EEEEEELi64ENS_12float_e4m3_tEfNS_4arch4Sm90ELb1ELb0ELb1ELb0ELb0ELb0ELb0ELb1ELb1ELb1ELb0ELb0EEENS1_21CollectiveEpilogueFwdINS6_IJSA_SC_SB_EEES9_NS_10bfloat16_tESG_Li384ELb0ELb1ELb0ELb1EEENS1_30DynamicPersistentTileSchedulerILi384ELi128ELb0ELb1ELb1EEEEEEEEEvNT_6ParamsE)
        /*0044*/ 	.word	0x00000000


	//----- nvinfo : EIATTR_REGCOUNT
	.align		4
.L_22:
        /*0048*/ 	.byte	0x04, 0x2f
        /*004a*/ 	.short	(.L_24 - .L_23)
	.align		4
.L_23:
        /*004c*/ 	.word	index@(_ZN7cutlass13device_kernelIN5flash11enable_sm90INS1_16FlashAttnFwdSm90INS1_25CollectiveMainloopFwdSm90ILi2EN4cute5tupleIJNS5_1CILi1EEES8_S8_EEENS6_IJNS7_ILi192EEENS7_ILi160EEENS7_ILi64EEEEEELi64ENS_12float_e4m3_tEfNS_4arch4Sm90ELb0ELb1ELb1ELb1ELb0ELb1ELb0ELb1ELb1ELb1ELb0ELb0EEENS1_21CollectiveEpilogueFwdINS6_IJSA_SC_SB_EEES9_NS_10bfloat16_tESG_Li384ELb1ELb1ELb0ELb1EEENS1_36VarlenDynamicPersistentTileSchedulerILi192ELi160ELi384ELi128ELb0ELb1ELb1ELb1ELb0ELb1EEEEEEEEEvNT_6ParamsE)
        /*0050*/ 	.word	0x00000004


	//----- nvinfo : EIATTR_FRAME_SIZE
	.align		4
.L_24:
        /*0054*/ 	.byte	0x04, 0x11
        /*0056*/ 	.short	(.L_26 - .L_25)
	.align		4
.L_25:
        /*0058*/ 	.word	index@(_ZN7cutlass13device_kernelIN5flash11enable_sm90INS1_16FlashAttnFwdSm90INS1_25CollectiveMainloopFwdSm90ILi2EN4cute5tupleIJNS5_1CILi1EEES8_S8_EEENS6_IJNS7_ILi192EEENS7_ILi160EEENS7_ILi64EEEEEELi64ENS_12float_e4m3_tEfNS_4arch4Sm90ELb0ELb1ELb1ELb1ELb0ELb1ELb0ELb1ELb1ELb1ELb0ELb0EEENS1_21CollectiveEpilogueFwdINS6_IJSA_SC_SB_EEES9_NS_10bfloat16_tESG_Li384ELb1ELb1ELb0ELb1EEENS1_36VarlenDynamicPersistentTileSchedulerILi192ELi160ELi384ELi128ELb0ELb1ELb1ELb1ELb0ELb1EEEEEEEEEvNT_6ParamsE)
        /*005c*/ 	.word	0x00000000


	//----- nvinfo : EIATTR_REGCOUNT
	.align		4
.L_26:
        /*0060*/ 	.byte	0x04, 0x2f
        /*0062*/ 	.short	(.L_28 - .L_27)
	.align		4
.L_27:
        /*0064*/ 	.word	index@(_ZN7cutlass13device_kernelIN5flash11enable_sm90INS1_16FlashAttnFwdSm90INS1_25CollectiveMainloopFwdSm90ILi2EN4cute5tupleIJNS5_1CILi1EEES8_S8_EEENS6_IJNS7_ILi192EEENS7_ILi160EEENS7_ILi64EEEEEELi64ENS_12float_e4m3_tEfNS_4arch4Sm90ELb0ELb1ELb1ELb1ELb0ELb0ELb0ELb1ELb1ELb1ELb0ELb0EEENS1_21CollectiveEpilogueFwdINS6_IJSA_SC_SB_EEES9_NS_10bfloat16_tESG_Li384ELb1ELb1ELb0ELb1EEENS1_36VarlenDynamicPersistentTileSchedulerILi192ELi160ELi384ELi128ELb0ELb1ELb1ELb1ELb0ELb1EEEEEEEEEvNT_6ParamsE)
        /*0068*/ 	.word	0x00000004


	//----- nvinfo : EIATTR_FRAME_SIZE
	.align		4
.L_28:
        /*006c*/ 	.byte	0x04, 0x11
        /*006e*/ 	.short	(.L_30 - .L_29)
	.align		4
.L_29:
        /*0070*/ 	.word	index@(_ZN7cutlass13device_kernelIN5flash11enable_sm90INS1_16FlashAttnFwdSm90INS1_25CollectiveMainloopFwdSm90ILi2EN4cute5tupleIJNS5_1CILi1EEES8_S8_EEENS6_IJNS7_ILi192EEENS7_ILi160EEENS7_ILi64EEEEEELi64ENS_12float_e4m3_tEfNS_4arch4Sm90ELb0ELb1ELb1ELb1ELb0ELb0ELb0ELb1ELb1ELb1ELb0ELb0EEENS1_21CollectiveEpilogueFwdINS6_IJSA_SC_SB_EEES9_NS_10bfloat16_tESG_Li384ELb1ELb1ELb0ELb1EEENS1_36VarlenDynamicPersistentTileSchedulerILi192ELi160ELi384ELi128ELb0ELb1ELb1ELb1ELb0ELb1EEEEEEEEEvNT_6ParamsE)
        /*0074*/ 	.word	0x00000000


	//----- nvinfo : EIATTR_REGCOUNT
	.align		4
.L_30:
        /*0078*/ 	.byte	0x04, 0x2f
        /*007a*/ 	.short	(.L_32 - .L_31)
	.align		4
.L_31:
        /*007c*/ 	.word	index@(_ZN7cutlass13device_kernelIN5flash11enable_sm90INS1_16FlashAttnFwdSm90INS1_25CollectiveMainloopFwdSm90ILi2EN4cute5tupleIJNS5_1CILi1EEES8_S8_EEENS6_IJNS7_ILi192EEENS7_ILi160EEENS7_ILi64EEEEEELi64ENS_12float_e4m3_tEfNS_4arch4Sm90ELb0ELb1ELb1ELb0ELb0ELb0ELb0ELb1ELb1ELb1ELb0ELb0EEENS1_21CollectiveEpilogueFwdINS6_IJSA_SC_SB_EEES9_NS_10bfloat16_tESG_Li384ELb0ELb1ELb0ELb1EEENS1_30DynamicPersistentTileSchedulerILi384ELi128ELb0ELb1ELb1EEEEEEEEEvNT_6ParamsE)
        /*0080*/ 	.word	0x00000004


	//----- nvinfo : EIATTR_FRAME_SIZE
	.align		4
.L_32:
        /*0084*/ 	.byte	0x04, 0x11
        /*0086*/ 	.short	(.L_34 - .L_33)
	.align		4
.L_33:
        /*0088*/ 	.word	index@(_ZN7cutlass13device_kernelIN5flash11enable_sm90INS1_16FlashAttnFwdSm90INS1_25CollectiveMainloopFwdSm90ILi2EN4cute5tupleIJNS5_1CILi1EEES8_S8_EEENS6_IJNS7_ILi192EEENS7_ILi160EEENS7_ILi64EEEEEELi64ENS_12float_e4m3_tEfNS_4arch4Sm90ELb0ELb1ELb1ELb0ELb0ELb0ELb0ELb1ELb1ELb1ELb0ELb0EEENS1_21CollectiveEpilogueFwdINS6_IJSA_SC_SB_EEES9_NS_10bfloat16_tESG_Li384ELb0ELb1ELb0ELb1EEENS1_30DynamicPersistentTileSchedulerILi384ELi128ELb0ELb1ELb1EEEEEEEEEvNT_6ParamsE)
        /*008c*/ 	.word	0x00000000


	//----- nvinfo : EIATTR_REGCOUNT
	.align		4
.L_34:
        /*0090*/ 	.byte	0x04, 0x2f
        /*0092*/ 	.short	(.L_36 - .L_35)
	.align		4
.L_35:
        /*0094*/ 	.word	index@(_ZN7cutlass13device_kernelIN5flash11enable_sm90INS1_16FlashAttnFwdSm90INS1_25CollectiveMainloopFwdSm90ILi2EN4cute5tupleIJNS5_1CILi1EEES8_S8_EEENS6_IJNS7_ILi192EEENS7_ILi160EEENS7_ILi64EEEEEELi64ENS_12float_e4m3_tEfNS_4arch4Sm90ELb0ELb0ELb1ELb1ELb0ELb1ELb0ELb1ELb1ELb1ELb0ELb0EEENS1_21CollectiveEpilogueFwdINS6_IJSA_SC_SB_EEES9_NS_10bfloat16_tESG_Li384ELb1ELb1ELb0ELb1EEENS1_36VarlenDynamicPersistentTileSchedulerILi192ELi160ELi384ELi128ELb0ELb1ELb1ELb0ELb1ELb1EEEEEEEEEvNT_6ParamsE)
        /*0098*/ 	.word	0x00000004


	//----- nvinfo : EIATTR_FRAME_SIZE
	.align		4
.L_36:
        /*009c*/ 	.byte	0x04, 0x11
        /*009e*/ 	.short	(.L_38 - .L_37)
	.align		4
.L_37:
        /*00a0*/ 	.word	index@(_ZN7cutlass13device_kernelIN5flash11enable_sm90INS1_16FlashAttnFwdSm90INS1_25CollectiveMainloopFwdSm90ILi2EN4cute5tupleIJNS5_1CILi1EEES8_S8_EEENS6_IJNS7_ILi192EEENS7_ILi160EEENS7_ILi64EEEEEELi64ENS_12float_e4m3_tEfNS_4arch4Sm90ELb0ELb0ELb1ELb1ELb0ELb1ELb0ELb1ELb1ELb1ELb0ELb0EEENS1_21CollectiveEpilogueFwdINS6_IJSA_SC_SB_EEES9_NS_10bfloat16_tESG_Li384ELb1ELb1ELb0ELb1EEENS1_36VarlenDynamicPersistentTileSchedulerILi192ELi160ELi384ELi128ELb0ELb1ELb1ELb0ELb1ELb1EEEEEEEEEvNT_6ParamsE)
        /*00a4*/ 	.word	0x00000000


	//----- nvinfo : EIATTR_REGCOUNT
	.align		4
.L_38:
        /*00a8*/ 	.byte	0x04, 0x2f
        /*00aa*/ 	.short	(.L_40 - .L_39)
	.align		4
.L_39:
        /*00ac*/ 	.word	index@(_ZN7cutlass13device_kernelIN5flash11enable_sm90INS1_16FlashAttnFwdSm90INS1_25CollectiveMainloopFwdSm90ILi2EN4cute5tupleIJNS5_1CILi1EEES8_S8_EEENS6_IJNS7_ILi192EEENS7_ILi160EEENS7_ILi64EEEEEELi64ENS_12float_e4m3_tEfNS_4arch4Sm90ELb0ELb0ELb1ELb1ELb0ELb0ELb0ELb1ELb1ELb1ELb0ELb0EEENS1_21CollectiveEpilogueFwdINS6_IJSA_SC_SB_EEES9_NS_10bfloat16_tESG_Li384ELb1ELb1ELb0ELb1EEENS1_36VarlenDynamicPersistentTileSchedulerILi192ELi160ELi384ELi128ELb0ELb1ELb1ELb0ELb1ELb1EEEEEEEEEvNT_6ParamsE)
        /*00b0*/ 	.word	0x00000004


	//----- nvinfo : EIATTR_FRAME_SIZE
	.align		4
.L_40:
        /*00b4*/ 	.byte	0x04, 0x11
        /*00b6*/ 	.short	(.L_42 - .L_41)
	.align		4
.L_41:
        /*00b8*/ 	.word	index@(_ZN7cutlass13device_kernelIN5flash11enable_sm90INS1_16FlashAttnFwdSm90INS1_25CollectiveMainloopFwdSm90ILi2EN4cute5tupleIJNS5_1CILi1EEES8_S8_EEENS6_IJNS7_ILi192EEENS7_ILi160EEENS7_ILi64EEEEEELi64ENS_12float_e4m3_tEfNS_4arch4Sm90ELb0ELb0ELb1ELb1ELb0ELb0ELb0ELb1ELb1ELb1ELb0ELb0EEENS1_21CollectiveEpilogueFwdINS6_IJSA_SC_SB_EEES9_NS_10bfloat16_tESG_Li384ELb1ELb1ELb0ELb1EEENS1_36VarlenDynamicPersistentTileSchedulerILi192ELi160ELi384ELi128ELb0ELb1ELb1ELb0ELb1ELb1EEEEEEEEEvNT_6ParamsE)
        /*00bc*/ 	.word	0x00000000


	//----- nvinfo : EIATTR_REGCOUNT
	.align		4
.L_42:
        /*00c0*/ 	.byte	0x04, 0x2f
        /*00c2*/ 	.short	(.L_44 - .L_43)
	.align		4
.L_43:
        /*00c4*/ 	.word	index@(_ZN7cutlass13device_kernelIN5flash11enable_sm90INS1_16FlashAttnFwdSm90INS1_25CollectiveMainloopFwdSm90ILi2EN4cute5tupleIJNS5_1CILi1EEES8_S8_EEENS6_IJNS7_ILi192EEENS7_ILi160EEENS7_ILi64EEEEEELi64ENS_12float_e4m3_tEfNS_4arch4Sm90ELb0ELb0ELb1ELb0ELb0ELb0ELb0ELb1ELb1ELb1ELb0ELb0EEENS1_21CollectiveEpilogueFwdINS6_IJSA_SC_SB_EEES9_NS_10bfloat16_tESG_Li384ELb0ELb1ELb0ELb1EEENS1_29StaticPersistentTileSchedulerILb0EEEEEEEEEvNT_6ParamsE)
        /*00c8*/ 	.word	0x00000004


	//----- nvinfo : EIATTR_FRAME_SIZE
	.align		4
.L_44:
        /*00cc*/ 	.byte	0x04, 0x11
        /*00ce*/ 	.short	(.L_46 - .L_45)
	.align		4
.L_45:
        /*00d0*/ 	.word	index@(_ZN7cutlass13device_kernelIN5flash11enable_sm90INS1_16FlashAttnFwdSm90INS1_25CollectiveMainloopFwdSm90ILi2EN4cute5tupleIJNS5_1CILi1EEES8_S8_EEENS6_IJNS7_ILi192EEENS7_ILi160EEENS7_ILi64EEEEEELi64ENS_12float_e4m3_tEfNS_4arch4Sm90ELb0ELb0ELb1ELb0ELb0ELb0ELb0ELb1ELb1ELb1ELb0ELb0EEENS1_21CollectiveEpilogueFwdINS6_IJSA_SC_SB_EEES9_NS_10bfloat16_tESG_Li384ELb0ELb1ELb0ELb1EEENS1_29StaticPersistentTileSchedulerILb0EEEEEEEEEvNT_6ParamsE)
        /*00d4*/ 	.word	0x00000000


	//----- nvinfo : EIATTR_MIN_STACK_SIZE
	.align		4
.L_46:
        /*00d8*/ 	.byte	0x04, 0x12
        /*00da*/ 	.short	(.L_48 - .L_47)
	.align		4
.L_47:
        /*00dc*/ 	.word	index@(_ZN7cutlass13device_kernelIN5flash11enable_sm90INS1_16FlashAttnFwdSm90INS1_25CollectiveMainloopFwdSm90ILi2EN4cute5tupleIJNS5_1CILi1EEES8_S8_EEENS6_IJNS7_ILi192EEENS7_ILi160EEENS7_ILi64EEEEEELi64ENS_12float_e4m3_tEfNS_4arch4Sm90ELb0ELb0ELb1ELb0ELb0ELb0ELb0ELb1ELb1ELb1ELb0ELb0EEENS1_21CollectiveEpilogueFwdINS6_IJSA_SC_SB_EEES9_NS_10bfloat16_tESG_Li384ELb0ELb1ELb0ELb1EEENS1_29StaticPersistentTileSchedulerILb0EEEEEEEEEvNT_6ParamsE)
        /*00e0*/ 	.word	0x00000000


	//----- nvinfo : EIATTR_MIN_STACK_SIZE
	.align		4
.L_48:
        /*00e4*/ 	.byte	0x04, 0x12
        /*00e6*/ 	.short	(.L_50 - .L_49)
	.align		4
.L_49:
        /*00e8*/ 	.word	index@(_ZN7cutlass13device_kernelIN5flash11enable_sm90INS1_16FlashAttnFwdSm90INS1_25CollectiveMainloopFwdSm90ILi2EN4cute5tupleIJNS5_1CILi1EEES8_S8_EEENS6_IJNS7_ILi192EEENS7_ILi160EEENS7_ILi64EEEEEELi64ENS_12float_e4m3_tEfNS_4arch4Sm90ELb0ELb0ELb1ELb1ELb0ELb0ELb0ELb1ELb1ELb1ELb0ELb0EEENS1_21CollectiveEpilogueFwdINS6_IJSA_SC_SB_EEES9_NS_10bfloat16_tESG_Li384ELb1ELb1ELb0ELb1EEENS1_36VarlenDynamicPersistentTileSchedulerILi192ELi160ELi384ELi128ELb0ELb1ELb1ELb0ELb1ELb1EEEEEEEEEvNT_6ParamsE)
        /*00ec*/ 	.word	0x00000000


	//----- nvinfo : EIATTR_MIN_STACK_SIZE
	.align		4
.L_50:
        /*00f0*/ 	.byte	0x04, 0x12
        /*00f2*/ 	.short	(.L_52 - .L_51)
	.align		4
.L_51:
        /*00f4*/ 	.word	index@(_ZN7cutlass13device_kernelIN5flash11enable_sm90INS1_16FlashAttnFwdSm90INS1_25CollectiveMainloopFwdSm90ILi2EN4cute5tupleIJNS5_1CILi1EEES8_S8_EEENS6_IJNS7_ILi192EEENS7_ILi160EEENS7_ILi64EEEEEELi64ENS_12float_e4m3_tEfNS_4arch4Sm90ELb0ELb0ELb1ELb1ELb0ELb1ELb0ELb1ELb1ELb1ELb0ELb0EEENS1_21CollectiveEpilogueFwdINS6_IJSA_SC_SB_EEES9_NS_10bfloat16_tESG_Li384ELb1ELb1ELb0ELb1EEENS1_36VarlenDynamicPersistentTileSchedulerILi192ELi160ELi384ELi128ELb0ELb1ELb1ELb0ELb1ELb1EEEEEEEEEvNT_6ParamsE)
        /*00f8*/ 	.word	0x00000000


	//----- nvinfo : EIATTR_MIN_STACK_SIZE
	.align		4
.L_52:
        /*00fc*/ 	.byte	0x04, 0x12
        /*00fe*/ 	.short	(.L_54 - .L_53)
	.align		4
.L_53:
        /*0100*/ 	.word	index@(_ZN7cutlass13device_kernelIN5flash11enable_sm90INS1_16FlashAttnFwdSm90INS1_25CollectiveMainloopFwdSm90ILi2EN4cute5tupleIJNS5_1CILi1EEES8_S8_EEENS6_IJNS7_ILi192EEENS7_ILi160EEENS7_ILi64EEEEEELi64ENS_12float_e4m3_tEfNS_4arch4Sm90ELb0ELb1ELb1ELb0ELb0ELb0ELb0ELb1ELb1ELb1ELb0ELb0EEENS1_21CollectiveEpilogueFwdINS6_IJSA_SC_SB_EEES9_NS_10bfloat16_tESG_Li384ELb0ELb1ELb0ELb1EEENS1_30DynamicPersistentTileSchedulerILi384ELi128ELb0ELb1ELb1EEEEEEEEEvNT_6ParamsE)
        /*0104*/ 	.word	0x00000000


	//----- nvinfo : EIATTR_MIN_STACK_SIZE
	.align		4
.L_54:
        /*0108*/ 	.byte	0x04, 0x12
        /*010a*/ 	.short	(.L_56 - .L_55)
	.align		4
.L_55:
        /*010c*/ 	.word	index@(_ZN7cutlass13device_kernelIN5flash11enable_sm90INS1_16FlashAttnFwdSm90INS1_25CollectiveMainloopFwdSm90ILi2EN4cute5tupleIJNS5_1CILi1EEES8_S8_EEENS6_IJNS7_ILi192EEENS7_ILi160EEENS7_ILi64EEEEEELi64ENS_12float_e4m3_tEfNS_4arch4Sm90ELb0ELb1ELb1ELb1ELb0ELb0ELb0ELb1ELb1ELb1ELb0ELb0EEENS1_21CollectiveEpilogueFwdINS6_IJSA_SC_SB_EEES9_NS_10bfloat16_tESG_Li384ELb1ELb1ELb0ELb1EEENS1_36VarlenDynamicPersistentTileSchedulerILi192ELi160ELi384ELi128ELb0ELb1ELb1ELb1ELb0ELb1EEEEEEEEEvNT_6ParamsE)
        /*0110*/ 	.word	0x00000000


	//----- nvinfo : EIATTR_MIN_STACK_SIZE
	.align		4
.L_56:
        /*0114*/ 	.byte	0x04, 0x12
        /*0116*/ 	.short	(.L_58 - .L_57)
	.align		4
.L_57:
        /*0118*/ 	.word	index@(_ZN7cutlass13device_kernelIN5flash11enable_sm90INS1_16FlashAttnFwdSm90INS1_25CollectiveMainloopFwdSm90ILi2EN4cute5tupleIJNS5_1CILi1EEES8_S8_EEENS6_IJNS7_ILi192EEENS7_ILi160EEENS7_ILi64EEEEEELi64ENS_12float_e4m3_tEfNS_4arch4Sm90ELb0ELb1ELb1ELb1ELb0ELb1ELb0ELb1ELb1ELb1ELb0ELb0EEENS1_21CollectiveEpilogueFwdINS6_IJSA_SC_SB_EEES9_NS_10bfloat16_tESG_Li384ELb1ELb1ELb0ELb1EEENS1_36VarlenDynamicPersistentTileSchedulerILi192ELi160ELi384ELi128ELb0ELb1ELb1ELb1ELb0ELb1EEEEEEEEEvNT_6ParamsE)
        /*011c*/ 	.word	0x00000000


	//----- nvinfo : EIATTR_MIN_STACK_SIZE
	.align		4
.L_58:
        /*0120*/ 	.byte	0x04, 0x12
        /*0122*/ 	.short	(.L_60 - .L_59)
	.align		4
.L_59:
        /*0124*/ 	.word	index@(_ZN7cutlass13device_kernelIN5flash11enable_sm90INS1_16FlashAttnFwdSm90INS1_25CollectiveMainloopFwdSm90ILi2EN4cute5tupleIJNS5_1CILi1EEES8_S8_EEENS6_IJNS7_ILi192EEENS7_ILi160EEENS7_ILi64EEEEEELi64ENS_12float_e4m3_tEfNS_4arch4Sm90ELb1ELb0ELb1ELb0ELb0ELb0ELb0ELb1ELb1ELb1ELb0ELb0EEENS1_21CollectiveEpilogueFwdINS6_IJSA_SC_SB_EEES9_NS_10bfloat16_tESG_Li384ELb0ELb1ELb0ELb1EEENS1_30DynamicPersistentTileSchedulerILi384ELi128ELb0ELb1ELb1EEEEEEEEEvNT_6ParamsE)
        /*0128*/ 	.word	0x00000000


	//----- nvinfo : EIATTR_MIN_STACK_SIZE
	.align		4
.L_60:
        /*012c*/ 	.byte	0x04, 0x12
        /*012e*/ 	.short	(.L_62 - .L_61)
	.align		4
.L_61:
        /*0130*/ 	.word	index@(_ZN7cutlass13device_kernelIN5flash11enable_sm90INS1_16FlashAttnFwdSm90INS1_25CollectiveMainloopFwdSm90ILi2EN4cute5tupleIJNS5_1CILi1EEES8_S8_EEENS6_IJNS7_ILi192EEENS7_ILi160EEENS7_ILi64EEEEEELi64ENS_12float_e4m3_tEfNS_4arch4Sm90ELb1ELb0ELb1ELb1ELb0ELb0ELb0ELb1ELb1ELb1ELb0ELb0EEENS1_21CollectiveEpilogueFwdINS6_IJSA_SC_SB_EEES9_NS_10bfloat16_tESG_Li384ELb1ELb1ELb0ELb1EEENS1_36VarlenDynamicPersistentTileSchedulerILi192ELi160ELi384ELi128ELb0ELb1ELb1ELb1ELb1ELb1EEEEEEEEEvNT_6ParamsE)
        /*0134*/ 	.word	0x00000000


	//----- nvinfo : EIATTR_MIN_STACK_SIZE
	.align		4
.L_62:
        /*0138*/ 	.byte	0x04, 0x12
        /*013a*/ 	.short	(.L_64 - .L_63)
	.align		4
.L_63:
        /*013c*/ 	.word	index@(_ZN7cutlass13device_kernelIN5flash11enable_sm90INS1_16FlashAttnFwdSm90INS1_25CollectiveMainloopFwdSm90ILi2EN4cute5tupleIJNS5_1CILi1EEES8_S8_EEENS6_IJNS7_ILi192EEENS7_ILi160EEENS7_ILi64EEEEEELi64ENS_12float_e4m3_tEfNS_4arch4Sm90ELb1ELb0ELb1ELb1ELb0ELb1ELb0ELb1ELb1ELb1ELb0ELb0EEENS1_21CollectiveEpilogueFwdINS6_IJSA_SC_SB_EEES9_NS_10bfloat16_tESG_Li384ELb1ELb1ELb0ELb1EEENS1_36VarlenDynamicPersistentTileSchedulerILi192ELi160ELi384ELi128ELb0ELb1ELb1ELb1ELb1ELb1EEEEEEEEEvNT_6ParamsE)
        /*0140*/ 	.word	0x00000000
.L_64:


//--------------------- .nv.compat                --------------------------
	.section	.nv.compat,"",@"SHT_CUDA_COMPAT_INFO"
	.align	4
        /*0000*/ 	.byte	0x02, 0x09, 0x01, 0x00, 0x02, 0x02, 0x01, 0x00, 0x02, 0x05, 0x05, 0x00, 0x03, 0x07, 0x01, 0x01
        /*0010*/ 	.byte	0x02, 0x03, 0x00, 0x00, 0x02, 0x06, 0x01, 0x00, 0x04, 0x0b, 0x08, 0x00, 0x00, 0x00, 0x00, 0x00
        /*0020*/ 	.byte	0x00, 0x00, 0x00, 0x00


//--------------------- .nv.info._ZN7cutlass13device_kernelIN5flash11enable_sm90INS1_16FlashAttnFwdSm90INS1_25CollectiveMainloopFwdSm90ILi2EN4cute5tupleIJNS5_1CILi1EEES8_S8_EEENS6_IJNS7_ILi192EEENS7_ILi160EEENS7_ILi64EEEEEELi64ENS_12float_e4m3_tEfNS_4arch4Sm90ELb0ELb0ELb1ELb0ELb0ELb0ELb0ELb1ELb1ELb1ELb0ELb0EEENS1_21CollectiveEpilogueFwdINS6_IJSA_SC_SB_EEES9_NS_10bfloat16_tESG_Li384ELb0ELb1ELb0ELb1EEENS1_29StaticPersistentTileSchedulerILb0EEEEEEEEEvNT_6ParamsE --------------------------
	.section	.nv.info._ZN7cutlass13device_kernelIN5flash11enable_sm90INS1_16FlashAttnFwdSm90INS1_25CollectiveMainloopFwdSm90ILi2EN4cute5tupleIJNS5_1CILi1EEES8_S8_EEENS6_IJNS7_ILi192EEENS7_ILi160EEENS7_ILi64EEEEEELi64ENS_12float_e4m3_tEfNS_4arch4Sm90ELb0ELb0ELb1ELb0ELb0ELb0ELb0ELb1ELb1ELb1ELb0ELb0EEENS1_21CollectiveEpilogueFwdINS6_IJSA_SC_SB_EEES9_NS_10bfloat16_tESG_Li384ELb0ELb1ELb0ELb1EEENS1_29StaticPersistentTileSchedulerILb0EEEEEEEEEvNT_6ParamsE,"",@"SHT_CUDA_INFO"
	.sectionflags	@""
	.align	4


	//----- nvinfo : EIATTR_CUDA_API_VERSION
	.align		4
        /*0000*/ 	.byte	0x04, 0x37
        /*0002*/ 	.short	(.L_66 - .L_65)
.L_65:
        /*0004*/ 	.word	0x00000082


	//----- nvinfo : EIATTR_KPARAM_INFO
	.align		4
.L_66:
        /*0008*/ 	.byte	0x04, 0x17
        /*000a*/ 	.short	(.L_68 - .L_67)
.L_67:
        /*000c*/ 	.word	0x00000000
        /*0010*/ 	.short	0x0000
        /*0012*/ 	.short	0x0000
        /*0014*/ 	.byte	0x00, 0xf0, 0x01, 0x28


	//----- nvinfo : EIATTR_SPARSE_MMA_MASK
	.align		4
.L_68:
        /*0018*/ 	.byte	0x03, 0x50
        /*001a*/ 	.short	0x0000


	//----- nvinfo : EIATTR_MAXREG_COUNT
	.align		4
        /*001c*/ 	.byte	0x03, 0x1b
        /*001e*/ 	.short	0x0080


	//----- nvinfo : EIATTR_MERCURY_ISA_VERSION
	.align		4
        /*0020*/ 	.byte	0x03, 0x5f
        /*0022*/ 	.short	0x0101


	//----- nvinfo : EIATTR_VRC_CTA_INIT_COUNT
	.align		4
        /*0024*/ 	.byte	0x02, 0x4a
	.zero		1
	.zero		1


	//----- nvinfo : EIATTR_EXIT_INSTR_OFFSETS
	.align		4
        /*0028*/ 	.byte	0x04, 0x1c
        /*002a*/ 	.short	(.L_70 - .L_69)


	//   ....[0]....
.L_69:
        /*002c*/ 	.word	0x00000010


	//----- nvinfo : EIATTR_MAX_THREADS
	.align		4
.L_70:
        /*0030*/ 	.byte	0x04, 0x05
        /*0032*/ 	.short	(.L_72 - .L_71)
.L_71:
        /*0034*/ 	.word	0x00000200
        /*0038*/ 	.word	0x00000001
        /*003c*/ 	.word	0x00000001


	//----- nvinfo : EIATTR_CBANK_PARAM_SIZE
	.align		4
.L_72:
        /*0040*/ 	.byte	0x03, 0x19
        /*0042*/ 	.short	0x0a00


	//----- nvinfo : EIATTR_PARAM_CBANK
	.align		4
        /*0044*/ 	.byte	0x04, 0x0a
        /*0046*/ 	.short	(.L_74 - .L_73)
	.align		4
.L_73:
        /*0048*/ 	.word	index@(.nv.constant0._ZN7cutlass13device_kernelIN5flash11enable_sm90INS1_16FlashAttnFwdSm90INS1_25CollectiveMainloopFwdSm90ILi2EN4cute5tupleIJNS5_1CILi1EEES8_S8_EEENS6_IJNS7_ILi192EEENS7_ILi160EEENS7_ILi64EEEEEELi64ENS_12float_e4m3_tEfNS_4arch4Sm90ELb0ELb0ELb1ELb0ELb0ELb0ELb0ELb1ELb1ELb1ELb0ELb0EEENS1_21CollectiveEpilogueFwdINS6_IJSA_SC_SB_EEES9_NS_10bfloat16_tESG_Li384ELb0ELb1ELb0ELb1EEENS1_29StaticPersistentTileSchedulerILb0EEEEEEEEEvNT_6ParamsE)
        /*004c*/ 	.short	0x0380
        /*004e*/ 	.short	0x0a00


	//----- nvinfo : EIATTR_SW_WAR
	.align		4
.L_74:
        /*0050*/ 	.byte	0x04, 0x36
        /*0052*/ 	.short	(.L_76 - .L_75)
.L_75:
        /*0054*/ 	.word	0x00000008
.L_76:


//--------------------- .nv.info._ZN7cutlass13device_kernelIN5flash11enable_sm90INS1_16FlashAttnFwdSm90INS1_25CollectiveMainloopFwdSm90ILi2EN4cute5tupleIJNS5_1CILi1EEES8_S8_EEENS6_IJNS7_ILi192EEENS7_ILi160EEENS7_ILi64EEEEEELi64ENS_12float_e4m3_tEfNS_4arch4Sm90ELb0ELb0ELb1ELb1ELb0ELb0ELb0ELb1ELb1ELb1ELb0ELb0EEENS1_21CollectiveEpilogueFwdINS6_IJSA_SC_SB_EEES9_NS_10bfloat16_tESG_Li384ELb1ELb1ELb0ELb1EEENS1_36VarlenDynamicPersistentTileSchedulerILi192ELi160ELi384ELi128ELb0ELb1ELb1ELb0ELb1ELb1EEEEEEEEEvNT_6ParamsE --------------------------
	.section	.nv.info._ZN7cutlass13device_kernelIN5flash11enable_sm90INS1_16FlashAttnFwdSm90INS1_25CollectiveMainloopFwdSm90ILi2EN4cute5tupleIJNS5_1CILi1EEES8_S8_EEENS6_IJNS7_ILi192EEENS7_ILi160EEENS7_ILi64EEEEEELi64ENS_12float_e4m3_tEfNS_4arch4Sm90ELb0ELb0ELb1ELb1ELb0ELb0ELb0ELb1ELb1ELb1ELb0ELb0EEENS1_21CollectiveEpilogueFwdINS6_IJSA_SC_SB_EEES9_NS_10bfloat16_tESG_Li384ELb1ELb1ELb0ELb1EEENS1_36VarlenDynamicPersistentTileSchedulerILi192ELi160ELi384ELi128ELb0ELb1ELb1ELb0ELb1ELb1EEEEEEEEEvNT_6ParamsE,"",@"SHT_CUDA_INFO"
	.sectionflags	@""
	.align	4


	//----- nvinfo : EIATTR_CUDA_API_VERSION
	.align		4
        /*0000*/ 	.byte	0x04, 0x37
        /*0002*/ 	.short	(.L_78 - .L_77)
.L_77:
        /*0004*/ 	.word	0x00000082


	//----- nvinfo : EIATTR_KPARAM_INFO
	.align		4
.L_78:
        /*0008*/ 	.byte	0x04, 0x17
        /*000a*/ 	.short	(.L_80 - .L_79)
.L_79:
        /*000c*/ 	.word	0x00000000
        /*0010*/ 	.short	0x0000
        /*0012*/ 	.short	0x0000
        /*0014*/ 	.byte	0x00, 0xf0, 0x01, 0x2a


	//----- nvinfo : EIATTR_SPARSE_MMA_MASK
	.align		4
.L_80:
        /*0018*/ 	.byte	0x03, 0x50
        /*001a*/ 	.short	0x0000


	//----- nvinfo : EIATTR_MAXREG_COUNT
	.align		4
        /*001c*/ 	.byte	0x03, 0x1b
        /*001e*/ 	.short	0x0080


	//----- nvinfo : EIATTR_MERCURY_ISA_VERSION
	.align		4
        /*0020*/ 	.byte	0x03, 0x5f
        /*0022*/ 	.short	0x0101


	//----- nvinfo : EIATTR_VRC_CTA_INIT_COUNT
	.align		4
        /*0024*/ 	.byte	0x02, 0x4a
	.zero		1
	.zero		1


	//----- nvinfo : EIATTR_EXIT_INSTR_OFFSETS
	.align		4
        /*0028*/ 	.byte	0x04, 0x1c
        /*002a*/ 	.short	(.L_82 - .L_81)


	//   ....[0]....
.L_81:
        /*002c*/ 	.word	0x00000010


	//----- nvinfo : EIATTR_MAX_THREADS
	.align		4
.L_82:
        /*0030*/ 	.byte	0x04, 0x05
        /*0032*/ 	.short	(.L_84 - .L_83)
.L_83:
        /*0034*/ 	.word	0x00000200
        /*0038*/ 	.word	0x00000001
        /*003c*/ 	.word	0x00000001


	//----- nvinfo : EIATTR_CBANK_PARAM_SIZE
	.align		4
.L_84:
        /*0040*/ 	.byte	0x03, 0x19
        /*0042*/ 	.short	0x0a80


	//----- nvinfo : EIATTR_PARAM_CBANK
	.align		4
        /*0044*/ 	.byte	0x04, 0x0a
        /*0046*/ 	.short	(.L_86 - .L_85)
	.align		4
.L_85:
        /*0048*/ 	.word	index@(.nv.constant0._ZN7cutlass13device_kernelIN5flash11enable_sm90INS1_16FlashAttnFwdSm90INS1_25CollectiveMainloopFwdSm90ILi2EN4cute5tupleIJNS5_1CILi1EEES8_S8_EEENS6_IJNS7_ILi192EEENS7_ILi160EEENS7_ILi64EEEEEELi64ENS_12float_e4m3_tEfNS_4arch4Sm90ELb0ELb0ELb1ELb1ELb0ELb0ELb0ELb1ELb1ELb1ELb0ELb0EEENS1_21CollectiveEpilogueFwdINS6_IJSA_SC_SB_EEES9_NS_10bfloat16_tESG_Li384ELb1ELb1ELb0ELb1EEENS1_36VarlenDynamicPersistentTileSchedulerILi192ELi160ELi384ELi128ELb0ELb1ELb1ELb0ELb1ELb1EEEEEEEEEvNT_6ParamsE)
        /*004c*/ 	.short	0x0380
        /*004e*/ 	.short	0x0a80


	//----- nvinfo : EIATTR_SW_WAR
	.align		4
.L_86:
        /*0050*/ 	.byte	0x04, 0x36
        /*0052*/ 	.short	(.L_88 - .L_87)
.L_87:
        /*0054*/ 	.word	0x00000008
.L_88:


//--------------------- .nv.info._ZN7cutlass13device_kernelIN5flash11enable_sm90INS1_16FlashAttnFwdSm90INS1_25CollectiveMainloopFwdSm90ILi2EN4cute5tupleIJNS5_1CILi1EEES8_S8_EEENS6_IJNS7_ILi192EEENS7_ILi160EEENS7_ILi64EEEEEELi64ENS_12float_e4m3_tEfNS_4arch4Sm90ELb0ELb0ELb1ELb1ELb0ELb1ELb0ELb1ELb1ELb1ELb0ELb0EEENS1_21CollectiveEpilogueFwdINS6_IJSA_SC_SB_EEES9_NS_10bfloat16_tESG_Li384ELb1ELb1ELb0ELb1EEENS1_36VarlenDynamicPersistentTileSchedulerILi192ELi160ELi384ELi128ELb0ELb1ELb1ELb0ELb1ELb1EEEEEEEEEvNT_6ParamsE --------------------------
	.section	.nv.info._ZN7cutlass13device_kernelIN5flash11enable_sm90INS1_16FlashAttnFwdSm90INS1_25CollectiveMainloopFwdSm90ILi2EN4cute5tupleIJNS5_1CILi1EEES8_S8_EEENS6_IJNS7_ILi192EEENS7_ILi160EEENS7_ILi64EEEEEELi64ENS_12float_e4m3_tEfNS_4arch4Sm90ELb0ELb0ELb1ELb1ELb0ELb1ELb0ELb1ELb1ELb1ELb0ELb0EEENS1_21CollectiveEpilogueFwdINS6_IJSA_SC_SB_EEES9_NS_10bfloat16_tESG_Li384ELb1ELb1ELb0ELb1EEENS1_36VarlenDynamicPersistentTileSchedulerILi192ELi160ELi384ELi128ELb0ELb1ELb1ELb0ELb1ELb1EEEEEEEEEvNT_6ParamsE,"",@"SHT_CUDA_INFO"
	.sectionflags	@""
	.align	4


	//----- nvinfo : EIATTR_CUDA_API_VERSION
	.align		4
        /*0000*/ 	.byte	0x04, 0x37
        /*0002*/ 	.short	(.L_90 - .L_89)
.L_89:
        /*0004*/ 	.word	0x00000082


	//----- nvinfo : EIATTR_KPARAM_INFO
	.align		4
.L_90:
        /*0008*/ 	.byte	0x04, 0x17
        /*000a*/ 	.short	(.L_92 - .L_91)
.L_91:
        /*000c*/ 	.word	0x00000000
        /*0010*/ 	.short	0x0000
        /*0012*/ 	.short	0x0000
        /*0014*/ 	.byte	0x00, 0xf0, 0x01, 0x2a


	//----- nvinfo : EIATTR_SPARSE_MMA_MASK
	.align		4
.L_92:
        /*0018*/ 	.byte	0x03, 0x50
        /*001a*/ 	.short	0x0000


	//----- nvinfo : EIATTR_MAXREG_COUNT
	.align		4
        /*001c*/ 	.byte	0x03, 0x1b
        /*001e*/ 	.short	0x0080


	//----- nvinfo : EIATTR_MERCURY_ISA_VERSION
	.align		4
        /*0020*/ 	.byte	0x03, 0x5f
        /*0022*/ 	.short	0x0101


	//----- nvinfo : EIATTR_VRC_CTA_INIT_COUNT
	.align		4
        /*0024*/ 	.byte	0x02, 0x4a
	.zero		1
	.zero		1


	//----- nvinfo : EIATTR_EXIT_INSTR_OFFSETS
	.align		4
        /*0028*/ 	.byte	0x04, 0x1c
        /*002a*/ 	.short	(.L_94 - .L_93)


	//   ....[0]....
.L_93:
        /*002c*/ 	.word	0x00000010


	//----- nvinfo : EIATTR_MAX_THREADS
	.align		4
.L_94:
        /*0030*/ 	.byte	0x04, 0x05
        /*0032*/ 	.short	(.L_96 - .L_95)
.L_95:
        /*0034*/ 	.word	0x00000200
        /*0038*/ 	.word	0x00000001
        /*003c*/ 	.word	0x00000001


	//----- nvinfo : EIATTR_CBANK_PARAM_SIZE
	.align		4
.L_96:
        /*0040*/ 	.byte	0x03, 0x19
        /*0042*/ 	.short	0x0a80


	//----- nvinfo : EIATTR_PARAM_CBANK
	.align		4
        /*0044*/ 	.byte	0x04, 0x0a
        /*0046*/ 	.short	(.L_98 - .L_97)
	.align		4
.L_97:
        /*0048*/ 	.word	index@(.nv.constant0._ZN7cutlass13device_kernelIN5flash11enable_sm90INS1_16FlashAttnFwdSm90INS1_25CollectiveMainloopFwdSm90ILi2EN4cute5tupleIJNS5_1CILi1EEES8_S8_EEENS6_IJNS7_ILi192EEENS7_ILi160EEENS7_ILi64EEEEEELi64ENS_12float_e4m3_tEfNS_4arch4Sm90ELb0ELb0ELb1ELb1ELb0ELb1ELb0ELb1ELb1ELb1ELb0ELb0EEENS1_21CollectiveEpilogueFwdINS6_IJSA_SC_SB_EEES9_NS_10bfloat16_tESG_Li384ELb1ELb1ELb0ELb1EEENS1_36VarlenDynamicPersistentTileSchedulerILi192ELi160ELi384ELi128ELb0ELb1ELb1ELb0ELb1ELb1EEEEEEEEEvNT_6ParamsE)
        /*004c*/ 	.short	0x0380
        /*004e*/ 	.short	0x0a80


	//----- nvinfo : EIATTR_SW_WAR
	.align		4
.L_98:
        /*0050*/ 	.byte	0x04, 0x36
        /*0052*/ 	.short	(.L_100 - .L_99)
.L_99:
        /*0054*/ 	.word	0x00000008
.L_100:


//--------------------- .nv.info._ZN7cutlass13device_kernelIN5flash11enable_sm90INS1_16FlashAttnFwdSm90INS1_25CollectiveMainloopFwdSm90ILi2EN4cute5tupleIJNS5_1CILi1EEES8_S8_EEENS6_IJNS7_ILi192EEENS7_ILi160EEENS7_ILi64EEEEEELi64ENS_12float_e4m3_tEfNS_4arch4Sm90ELb0ELb1ELb1ELb0ELb0ELb0ELb0ELb1ELb1ELb1ELb0ELb0EEENS1_21CollectiveEpilogueFwdINS6_IJSA_SC_SB_EEES9_NS_10bfloat16_tESG_Li384ELb0ELb1ELb0ELb1EEENS1_30DynamicPersistentTileSchedulerILi384ELi128ELb0ELb1ELb1EEEEEEEEEvNT_6ParamsE --------------------------
	.section	.nv.info._ZN7cutlass13device_kernelIN5flash11enable_sm90INS1_16FlashAttnFwdSm90INS1_25CollectiveMainloopFwdSm90ILi2EN4cute5tupleIJNS5_1CILi1EEES8_S8_EEENS6_IJNS7_ILi192EEENS7_ILi160EEENS7_ILi64EEEEEELi64ENS_12float_e4m3_tEfNS_4arch4Sm90ELb0ELb1ELb1ELb0ELb0ELb0ELb0ELb1ELb1ELb1ELb0ELb0EEENS1_21CollectiveEpilogueFwdINS6_IJSA_SC_SB_EEES9_NS_10bfloat16_tESG_Li384ELb0ELb1ELb0ELb1EEENS1_30DynamicPersistentTileSchedulerILi384ELi128ELb0ELb1ELb1EEEEEEEEEvNT_6ParamsE,"",@"SHT_CUDA_INFO"
	.sectionflags	@""
	.align	4


	//----- nvinfo : EIATTR_CUDA_API_VERSION
	.align		4
        /*0000*/ 	.byte	0x04, 0x37
        /*0002*/ 	.short	(.L_102 - .L_101)
.L_101:
        /*0004*/ 	.word	0x00000082


	//----- nvinfo : EIATTR_KPARAM_INFO
	.align		4
.L_102:
        /*0008*/ 	.byte	0x04, 0x17
        /*000a*/ 	.short	(.L_104 - .L_103)
.L_103:
        /*000c*/ 	.word	0x00000000
        /*0010*/ 	.short	0x0000
        /*0012*/ 	.short	0x0000
        /*0014*/ 	.byte	0x00, 0xf0, 0x01, 0x2a


	//----- nvinfo : EIATTR_SPARSE_MMA_MASK
	.align		4
.L_104:
        /*0018*/ 	.byte	0x03, 0x50
        /*001a*/ 	.short	0x0000


	//----- nvinfo : EIATTR_MAXREG_COUNT
	.align		4
        /*001c*/ 	.byte	0x03, 0x1b
        /*001e*/ 	.short	0x0080


	//----- nvinfo : EIATTR_MERCURY_ISA_VERSION
	.align		4
        /*0020*/ 	.byte	0x03, 0x5f
        /*0022*/ 	.short	0x0101


	//----- nvinfo : EIATTR_VRC_CTA_INIT_COUNT
	.align		4
        /*0024*/ 	.byte	0x02, 0x4a
	.zero		1
	.zero		1


	//----- nvinfo : EIATTR_EXIT_INSTR_OFFSETS
	.align		4
        /*0028*/ 	.byte	0x04, 0x1c
        /*002a*/ 	.short	(.L_106 - .L_105)


	//   ....[0]....
.L_105:
        /*002c*/ 	.word	0x00000010


	//----- nvinfo : EIATTR_MAX_THREADS
	.align		4
.L_106:
        /*0030*/ 	.byte	0x04, 0x05
        /*0032*/ 	.short	(.L_108 - .L_107)
.L_107:
        /*0034*/ 	.word	0x00000200
        /*0038*/ 	.word	0x00000001
        /*003c*/ 	.word	0x00000001


	//----- nvinfo : EIATTR_CBANK_PARAM_SIZE
	.align		4
.L_108:
        /*0040*/ 	.byte	0x03, 0x19
        /*0042*/ 	.short	0x0a80


	//----- nvinfo : EIATTR_PARAM_CBANK
	.align		4
        /*0044*/ 	.byte	0x04, 0x0a
        /*0046*/ 	.short	(.L_110 - .L_109)
	.align		4
.L_109:
        /*0048*/ 	.word	index@(.nv.constant0._ZN7cutlass13device_kernelIN5flash11enable_sm90INS1_16FlashAttnFwdSm90INS1_25CollectiveMainloopFwdSm90ILi2EN4cute5tupleIJNS5_1CILi1EEES8_S8_EEENS6_IJNS7_ILi192EEENS7_ILi160EEENS7_ILi64EEEEEELi64ENS_12float_e4m3_tEfNS_4arch4Sm90ELb0ELb1ELb1ELb0ELb0ELb0ELb0ELb1ELb1ELb1ELb0ELb0EEENS1_21CollectiveEpilogueFwdINS6_IJSA_SC_SB_EEES9_NS_10bfloat16_tESG_Li384ELb0ELb1ELb0ELb1EEENS1_30DynamicPersistentTileSchedulerILi384ELi128ELb0ELb1ELb1EEEEEEEEEvNT_6ParamsE)
        /*004c*/ 	.short	0x0380
        /*004e*/ 	.short	0x0a80


	//----- nvinfo : EIATTR_SW_WAR
	.align		4
.L_110:
        /*0050*/ 	.byte	0x04, 0x36
        /*0052*/ 	.short	(.L_112 - .L_111)
.L_111:
        /*0054*/ 	.word	0x00000008
.L_112:


//--------------------- .nv.info._ZN7cutlass13device_kernelIN5flash11enable_sm90INS1_16FlashAttnFwdSm90INS1_25CollectiveMainloopFwdSm90ILi2EN4cute5tupleIJNS5_1CILi1EEES8_S8_EEENS6_IJNS7_ILi192EEENS7_ILi160EEENS7_ILi64EEEEEELi64ENS_12float_e4m3_tEfNS_4arch4Sm90ELb0ELb1ELb1ELb1ELb0ELb0ELb0ELb1ELb1ELb1ELb0ELb0EEENS1_21CollectiveEpilogueFwdINS6_IJSA_SC_SB_EEES9_NS_10bfloat16_tESG_Li384ELb1ELb1ELb0ELb1EEENS1_36VarlenDynamicPersistentTileSchedulerILi192ELi160ELi384ELi128ELb0ELb1ELb1ELb1ELb0ELb1EEEEEEEEEvNT_6ParamsE --------------------------
	.section	.nv.info._ZN7cutlass13device_kernelIN5flash11enable_sm90INS1_16FlashAttnFwdSm90INS1_25CollectiveMainloopFwdSm90ILi2EN4cute5tupleIJNS5_1CILi1EEES8_S8_EEENS6_IJNS7_ILi192EEENS7_ILi160EEENS7_ILi64EEEEEELi64ENS_12float_e4m3_tEfNS_4arch4Sm90ELb0ELb1ELb1ELb1ELb0ELb0ELb0ELb1ELb1ELb1ELb0ELb0EEENS1_21CollectiveEpilogueFwdINS6_IJSA_SC_SB_EEES9_NS_10bfloat16_tESG_Li384ELb1ELb1ELb0ELb1EEENS1_36VarlenDynamicPersistentTileSchedulerILi192ELi160ELi384ELi128ELb0ELb1ELb1ELb1ELb0ELb1EEEEEEEEEvNT_6ParamsE,"",@"SHT_CUDA_INFO"
	.sectionflags	@""
	.align	4


	//----- nvinfo : EIATTR_CUDA_API_VERSION
	.align		4
        /*0000*/ 	.byte	0x04, 0x37
        /*0002*/ 	.short	(.L_114 - .L_113)
.L_113:
        /*0004*/ 	.word	0x00000082


	//----- nvinfo : EIATTR_KPARAM_INFO
	.align		4
.L_114:
        /*0008*/ 	.byte	0x04, 0x17
        /*000a*/ 	.short	(.L_116 - .L_115)
.L_115:
        /*000c*/ 	.word	0x00000000
        /*0010*/ 	.short	0x0000
        /*0012*/ 	.short	0x0000
        /*0014*/ 	.byte	0x00, 0xf0, 0x01, 0x2a


	//----- nvinfo : EIATTR_SPARSE_MMA_MASK
	.align		4
.L_116:
        /*0018*/ 	.byte	0x03, 0x50
        /*001a*/ 	.short	0x0000


	//----- nvinfo : EIATTR_MAXREG_COUNT
	.align		4
        /*001c*/ 	.byte	0x03, 0x1b
        /*001e*/ 	.short	0x0080


	//----- nvinfo : EIATTR_MERCURY_ISA_VERSION
	.align		4
        /*0020*/ 	.byte	0x03, 0x5f
        /*0022*/ 	.short	0x0101


	//----- nvinfo : EIATTR_VRC_CTA_INIT_COUNT
	.align		4
        /*0024*/ 	.byte	0x02, 0x4a
	.zero		1
	.zero		1


	//----- nvinfo : EIATTR_EXIT_INSTR_OFFSETS
	.align		4
        /*0028*/ 	.byte	0x04, 0x1c
        /*002a*/ 	.short	(.L_118 - .L_117)


	//   ....[0]....
.L_117:
        /*002c*/ 	.word	0x00000010


	//----- nvinfo : EIATTR_MAX_THREADS
	.align		4
.L_118:
        /*0030*/ 	.byte	0x04, 0x05
        /*0032*/ 	.short	(.L_120 - .L_119)
.L_119:
        /*0034*/ 	.word	0x00000200
        /*0038*/ 	.word	0x00000001
        /*003c*/ 	.word	0x00000001


	//----- nvinfo : EIATTR_CBANK_PARAM_SIZE
	.align		4
.L_120:
        /*0040*/ 	.byte	0x03, 0x19
        /*0042*/ 	.short	0x0a80


	//----- nvinfo : EIATTR_PARAM_CBANK
	.align		4
        /*0044*/ 	.byte	0x04, 0x0a
        /*0046*/ 	.short	(.L_122 - .L_121)
	.align		4
.L_121:
        /*0048*/ 	.word	index@(.nv.constant0._ZN7cutlass13device_kernelIN5flash11enable_sm90INS1_16FlashAttnFwdSm90INS1_25CollectiveMainloopFwdSm90ILi2EN4cute5tupleIJNS5_1CILi1EEES8_S8_EEENS6_IJNS7_ILi192EEENS7_ILi160EEENS7_ILi64EEEEEELi64ENS_12float_e4m3_tEfNS_4arch4Sm90ELb0ELb1ELb1ELb1ELb0ELb0ELb0ELb1ELb1ELb1ELb0ELb0EEENS1_21CollectiveEpilogueFwdINS6_IJSA_SC_SB_EEES9_NS_10bfloat16_tESG_Li384ELb1ELb1ELb0ELb1EEENS1_36VarlenDynamicPersistentTileSchedulerILi192ELi160ELi384ELi128ELb0ELb1ELb1ELb1ELb0ELb1EEEEEEEEEvNT_6ParamsE)
        /*004c*/ 	.short	0x0380
        /*004e*/ 	.short	0x0a80


	//----- nvinfo : EIATTR_SW_WAR
	.align		4
.L_122:
        /*0050*/ 	.byte	0x04, 0x36
        /*0052*/ 	.short	(.L_124 - .L_123)
.L_123:
        /*0054*/ 	.word	0x00000008
.L_124:


//--------------------- .nv.info._ZN7cutlass13device_kernelIN5flash11enable_sm90INS1_16FlashAttnFwdSm90INS1_25CollectiveMainloopFwdSm90ILi2EN4cute5tupleIJNS5_1CILi1EEES8_S8_EEENS6_IJNS7_ILi192EEENS7_ILi160EEENS7_ILi64EEEEEELi64ENS_12float_e4m3_tEfNS_4arch4Sm90ELb0ELb1ELb1ELb1ELb0ELb1ELb0ELb1ELb1ELb1ELb0ELb0EEENS1_21CollectiveEpilogueFwdINS6_IJSA_SC_SB_EEES9_NS_10bfloat16_tESG_Li384ELb1ELb1ELb0ELb1EEENS1_36VarlenDynamicPersistentTileSchedulerILi192ELi160ELi384ELi128ELb0ELb1ELb1ELb1ELb0ELb1EEEEEEEEEvNT_6ParamsE --------------------------
	.section	.nv.info._ZN7cutlass13device_kernelIN5flash11enable_sm90INS1_16FlashAttnFwdSm90INS1_25CollectiveMainloopFwdSm90ILi2EN4cute5tupleIJNS5_1CILi1EEES8_S8_EEENS6_IJNS7_ILi192EEENS7_ILi160EEENS7_ILi64EEEEEELi64ENS_12float_e4m3_tEfNS_4arch4Sm90ELb0ELb1ELb1ELb1ELb0ELb1ELb0ELb1ELb1ELb1ELb0ELb0EEENS1_21CollectiveEpilogueFwdINS6_IJSA_SC_SB_EEES9_NS_10bfloat16_tESG_Li384ELb1ELb1ELb0ELb1EEENS1_36VarlenDynamicPersistentTileSchedulerILi192ELi160ELi384ELi128ELb0ELb1ELb1ELb1ELb0ELb1EEEEEEEEEvNT_6ParamsE,"",@"SHT_CUDA_INFO"
	.sectionflags	@""
	.align	4


	//----- nvinfo : EIATTR_CUDA_API_VERSION
	.align		4
        /*0000*/ 	.byte	0x04, 0x37
        /*0002*/ 	.short	(.L_126 - .L_125)
.L_125:
        /*0004*/ 	.word	0x00000082


	//----- nvinfo : EIATTR_KPARAM_INFO
	.align		4
.L_126:
        /*0008*/ 	.byte	0x04, 0x17
        /*000a*/ 	.short	(.L_128 - .L_127)
.L_127:
        /*000c*/ 	.word	0x00000000
        /*0010*/ 	.short	0x0000
        /*0012*/ 	.short	0x0000
        /*0014*/ 	.byte	0x00, 0xf0, 0x01, 0x2a


	//----- nvinfo : EIATTR_SPARSE_MMA_MASK
	.align		4
.L_128:
        /*0018*/ 	.byte	0x03, 0x50
        /*001a*/ 	.short	0x0000


	//----- nvinfo : EIATTR_MAXREG_COUNT
	.align		4
        /*001c*/ 	.byte	0x03, 0x1b
        /*001e*/ 	.short	0x0080


	//----- nvinfo : EIATTR_MERCURY_ISA_VERSION
	.align		4
        /*0020*/ 	.byte	0x03, 0x5f
        /*0022*/ 	.short	0x0101


	//----- nvinfo : EIATTR_VRC_CTA_INIT_COUNT
	.align		4
        /*0024*/ 	.byte	0x02, 0x4a
	.zero		1
	.zero		1


	//----- nvinfo : EIATTR_EXIT_INSTR_OFFSETS
	.align		4
        /*0028*/ 	.byte	0x04, 0x1c
        /*002a*/ 	.short	(.L_130 - .L_129)


	//   ....[0]....
.L_129:
        /*002c*/ 	.word	0x00000010


	//----- nvinfo : EIATTR_MAX_THREADS
	.align		4
.L_130:
        /*0030*/ 	.byte	0x04, 0x05
        /*0032*/ 	.short	(.L_132 - .L_131)
.L_131:
        /*0034*/ 	.word	0x00000200
        /*0038*/ 	.word	0x00000001
        /*003c*/ 	.word	0x00000001


	//----- nvinfo : EIATTR_CBANK_PARAM_SIZE
	.align		4
.L_132:
        /*0040*/ 	.byte	0x03, 0x19
        /*0042*/ 	.short	0x0a80


	//----- nvinfo : EIATTR_PARAM_CBANK
	.align		4
        /*0044*/ 	.byte	0x04, 0x0a
        /*0046*/ 	.short	(.L_134 - .L_133)
	.align		4
.L_133:
        /*0048*/ 	.word	index@(.nv.constant0._ZN7cutlass13device_kernelIN5flash11enable_sm90INS1_16FlashAttnFwdSm90INS1_25CollectiveMainloopFwdSm90ILi2EN4cute5tupleIJNS5_1CILi1EEES8_S8_EEENS6_IJNS7_ILi192EEENS7_ILi160EEENS7_ILi64EEEEEELi64ENS_12float_e4m3_tEfNS_4arch4Sm90ELb0ELb1ELb1ELb1ELb0ELb1ELb0ELb1ELb1ELb1ELb0ELb0EEENS1_21CollectiveEpilogueFwdINS6_IJSA_SC_SB_EEES9_NS_10bfloat16_tESG_Li384ELb1ELb1ELb0ELb1EEENS1_36VarlenDynamicPersistentTileSchedulerILi192ELi160ELi384ELi128ELb0ELb1ELb1ELb1ELb0ELb1EEEEEEEEEvNT_6ParamsE)
        /*004c*/ 	.short	0x0380
        /*004e*/ 	.short	0x0a80


	//----- nvinfo : EIATTR_SW_WAR
	.align		4
.L_134:
        /*0050*/ 	.byte	0x04, 0x36
        /*0052*/ 	.short	(.L_136 - .L_135)
.L_135:
        /*0054*/ 	.word	0x00000008
.L_136:


//--------------------- .nv.info._ZN7cutlass13device_kernelIN5flash11enable_sm90INS1_16FlashAttnFwdSm90INS1_25CollectiveMainloopFwdSm90ILi2EN4cute5tupleIJNS5_1CILi1EEES8_S8_EEENS6_IJNS7_ILi192EEENS7_ILi160EEENS7_ILi64EEEEEELi64ENS_12float_e4m3_tEfNS_4arch4Sm90ELb1ELb0ELb1ELb0ELb0ELb0ELb0ELb1ELb1ELb1ELb0ELb0EEENS1_21CollectiveEpilogueFwdINS6_IJSA_SC_SB_EEES9_NS_10bfloat16_tESG_Li384ELb0ELb1ELb0ELb1EEENS1_30DynamicPersistentTileSchedulerILi384ELi128ELb0ELb1ELb1EEEEEEEEEvNT_6ParamsE --------------------------
	.section	.nv.info._ZN7cutlass13device_kernelIN5flash11enable_sm90INS1_16FlashAttnFwdSm90INS1_25CollectiveMainloopFwdSm90ILi2EN4cute5tupleIJNS5_1CILi1EEES8_S8_EEENS6_IJNS7_ILi192EEENS7_ILi160EEENS7_ILi64EEEEEELi64ENS_12float_e4m3_tEfNS_4arch4Sm90ELb1ELb0ELb1ELb0ELb0ELb0ELb0ELb1ELb1ELb1ELb0ELb0EEENS1_21CollectiveEpilogueFwdINS6_IJSA_SC_SB_EEES9_NS_10bfloat16_tESG_Li384ELb0ELb1ELb0ELb1EEENS1_30DynamicPersistentTileSchedulerILi384ELi128ELb0ELb1ELb1EEEEEEEEEvNT_6ParamsE,"",@"SHT_CUDA_INFO"
	.sectionflags	@""
	.align	4


	//----- nvinfo : EIATTR_CUDA_API_VERSION
	.align		4
        /*0000*/ 	.byte	0x04, 0x37
        /*0002*/ 	.short	(.L_138 - .L_137)
.L_137:
        /*0004*/ 	.word	0x00000082


	//----- nvinfo : EIATTR_KPARAM_INFO
	.align		4
.L_138:
        /*0008*/ 	.byte	0x04, 0x17
        /*000a*/ 	.short	(.L_140 - .L_139)
.L_139:
        /*000c*/ 	.word	0x00000000
        /*0010*/ 	.short	0x0000
        /*0012*/ 	.short	0x0000
        /*0014*/ 	.byte	0x00, 0xf0, 0x01, 0x2a


	//----- nvinfo : EIATTR_SPARSE_MMA_MASK
	.align		4
.L_140:
        /*0018*/ 	.byte	0x03, 0x50
        /*001a*/ 	.short	0x0000


	//----- nvinfo : EIATTR_MAXREG_COUNT
	.align		4
        /*001c*/ 	.byte	0x03, 0x1b
        /*001e*/ 	.short	0x0080


	//----- nvinfo : EIATTR_MERCURY_ISA_VERSION
	.align		4
        /*0020*/ 	.byte	0x03, 0x5f
        /*0022*/ 	.short	0x0101


	//----- nvinfo : EIATTR_VRC_CTA_INIT_COUNT
	.align		4
        /*0024*/ 	.byte	0x02, 0x4a
	.zero		1
	.zero		1


	//----- nvinfo : EIATTR_EXIT_INSTR_OFFSETS
	.align		4
        /*0028*/ 	.byte	0x04, 0x1c
        /*002a*/ 	.short	(.L_142 - .L_141)


	//   ....[0]....
.L_141:
        /*002c*/ 	.word	0x00000010


	//----- nvinfo : EIATTR_MAX_THREADS
	.align		4
.L_142:
        /*0030*/ 	.byte	0x04, 0x05
        /*0032*/ 	.short	(.L_144 - .L_143)
.L_143:
        /*0034*/ 	.word	0x00000200
        /*0038*/ 	.word	0x00000001
        /*003c*/ 	.word	0x00000001


	//----- nvinfo : EIATTR_CBANK_PARAM_SIZE
	.align		4
.L_144:
        /*0040*/ 	.byte	0x03, 0x19
        /*0042*/ 	.short	0x0a80


	//----- nvinfo : EIATTR_PARAM_CBANK
	.align		4
        /*0044*/ 	.byte	0x04, 0x0a
        /*0046*/ 	.short	(.L_146 - .L_145)
	.align		4
.L_145:
        /*0048*/ 	.word	index@(.nv.constant0._ZN7cutlass13device_kernelIN5flash11enable_sm90INS1_16FlashAttnFwdSm90INS1_25CollectiveMainloopFwdSm90ILi2EN4cute5tupleIJNS5_1CILi1EEES8_S8_EEENS6_IJNS7_ILi192EEENS7_ILi160EEENS7_ILi64EEEEEELi64ENS_12float_e4m3_tEfNS_4arch4Sm90ELb1ELb0ELb1ELb0ELb0ELb0ELb0ELb1ELb1ELb1ELb0ELb0EEENS1_21CollectiveEpilogueFwdINS6_IJSA_SC_SB_EEES9_NS_10bfloat16_tESG_Li384ELb0ELb1ELb0ELb1EEENS1_30DynamicPersistentTileSchedulerILi384ELi128ELb0ELb1ELb1EEEEEEEEEvNT_6ParamsE)
        /*004c*/ 	.short	0x0380
        /*004e*/ 	.short	0x0a80


	//----- nvinfo : EIATTR_SW_WAR
	.align		4
.L_146:
        /*0050*/ 	.byte	0x04, 0x36
        /*0052*/ 	.short	(.L_148 - .L_147)
.L_147:
        /*0054*/ 	.word	0x00000008
.L_148:


//--------------------- .nv.info._ZN7cutlass13device_kernelIN5flash11enable_sm90INS1_16FlashAttnFwdSm90INS1_25CollectiveMainloopFwdSm90ILi2EN4cute5tupleIJNS5_1CILi1EEES8_S8_EEENS6_IJNS7_ILi192EEENS7_ILi160EEENS7_ILi64EEEEEELi64ENS_12float_e4m3_tEfNS_4arch4Sm90ELb1ELb0ELb1ELb1ELb0ELb0ELb0ELb1ELb1ELb1ELb0ELb0EEENS1_21CollectiveEpilogueFwdINS6_IJSA_SC_SB_EEES9_NS_10bfloat16_tESG_Li384ELb1ELb1ELb0ELb1EEENS1_36VarlenDynamicPersistentTileSchedulerILi192ELi160ELi384ELi128ELb0ELb1ELb1ELb1ELb1ELb1EEEEEEEEEvNT_6ParamsE --------------------------
	.section	.nv.info._ZN7cutlass13device_kernelIN5flash11enable_sm90INS1_16FlashAttnFwdSm90INS1_25CollectiveMainloopFwdSm90ILi2EN4cute5tupleIJNS5_1CILi1EEES8_S8_EEENS6_IJNS7_ILi192EEENS7_ILi160EEENS7_ILi64EEEEEELi64ENS_12float_e4m3_tEfNS_4arch4Sm90ELb1ELb0ELb1ELb1ELb0ELb0ELb0ELb1ELb1ELb1ELb0ELb0EEENS1_21CollectiveEpilogueFwdINS6_IJSA_SC_SB_EEES9_NS_10bfloat16_tESG_Li384ELb1ELb1ELb0ELb1EEENS1_36VarlenDynamicPersistentTileSchedulerILi192ELi160ELi384ELi128ELb0ELb1ELb1ELb1ELb1ELb1EEEEEEEEEvNT_6ParamsE,"",@"SHT_CUDA_INFO"
	.sectionflags	@""
	.align	4


	//----- nvinfo : EIATTR_CUDA_API_VERSION
	.align		4
        /*0000*/ 	.byte	0x04, 0x37
        /*0002*/ 	.short	(.L_150 - .L_149)
.L_149:
        /*0004*/ 	.word	0x00000082


	//----- nvinfo : EIATTR_KPARAM_INFO
	.align		4
.L_150:
        /*0008*/ 	.byte	0x04, 0x17
        /*000a*/ 	.short	(.L_152 - .L_151)
.L_151:
        /*000c*/ 	.word	0x00000000
        /*0010*/ 	.short	0x0000
        /*0012*/ 	.short	0x0000
        /*0014*/ 	.byte	0x00, 0xf0, 0x01, 0x2a


	//----- nvinfo : EIATTR_SPARSE_MMA_MASK
	.align		4
.L_152:
        /*0018*/ 	.byte	0x03, 0x50
        /*001a*/ 	.short	0x0000


	//----- nvinfo : EIATTR_MAXREG_COUNT
	.align		4
        /*001c*/ 	.byte	0x03, 0x1b
        /*001e*/ 	.short	0x0080


	//----- nvinfo : EIATTR_MERCURY_ISA_VERSION
	.align		4
        /*0020*/ 	.byte	0x03, 0x5f
        /*0022*/ 	.short	0x0101


	//----- nvinfo : EIATTR_VRC_CTA_INIT_COUNT
	.align		4
        /*0024*/ 	.byte	0x02, 0x4a
	.zero		1
	.zero		1


	//----- nvinfo : EIATTR_EXIT_INSTR_OFFSETS
	.align		4
        /*0028*/ 	.byte	0x04, 0x1c
        /*002a*/ 	.short	(.L_154 - .L_153)


	//   ....[0]....
.L_153:
        /*002c*/ 	.word	0x00000010


	//----- nvinfo : EIATTR_MAX_THREADS
	.align		4
.L_154:
        /*0030*/ 	.byte	0x04, 0x05
        /*0032*/ 	.short	(.L_156 - .L_155)
.L_155:
        /*0034*/ 	.word	0x00000200
        /*0038*/ 	.word	0x00000001
        /*003c*/ 	.word	0x00000001


	//----- nvinfo : EIATTR_CBANK_PARAM_SIZE
	.align		4
.L_156:
        /*0040*/ 	.byte	0x03, 0x19
        /*0042*/ 	.short	0x0a80


	//----- nvinfo : EIATTR_PARAM_CBANK
	.align		4
        /*0044*/ 	.byte	0x04, 0x0a
        /*0046*/ 	.short	(.L_158 - .L_157)
	.align		4
.L_157:
        /*0048*/ 	.word	index@(.nv.constant0._ZN7cutlass13device_kernelIN5flash11enable_sm90INS1_16FlashAttnFwdSm90INS1_25CollectiveMainloopFwdSm90ILi2EN4cute5tupleIJNS5_1CILi1EEES8_S8_EEENS6_IJNS7_ILi192EEENS7_ILi160EEENS7_ILi64EEEEEELi64ENS_12float_e4m3_tEfNS_4arch4Sm90ELb1ELb0ELb1ELb1ELb0ELb0ELb0ELb1ELb1ELb1ELb0ELb0EEENS1_21CollectiveEpilogueFwdINS6_IJSA_SC_SB_EEES9_NS_10bfloat16_tESG_Li384ELb1ELb1ELb0ELb1EEENS1_36VarlenDynamicPersistentTileSchedulerILi192ELi160ELi384ELi128ELb0ELb1ELb1ELb1ELb1ELb1EEEEEEEEEvNT_6ParamsE)
        /*004c*/ 	.short	0x0380
        /*004e*/ 	.short	0x0a80


	//----- nvinfo : EIATTR_SW_WAR
	.align		4
.L_158:
        /*0050*/ 	.byte	0x04, 0x36
        /*0052*/ 	.short	(.L_160 - .L_159)
.L_159:
        /*0054*/ 	.word	0x00000008
.L_160:


//--------------------- .nv.info._ZN7cutlass13device_kernelIN5flash11enable_sm90INS1_16FlashAttnFwdSm90INS1_25CollectiveMainloopFwdSm90ILi2EN4cute5tupleIJNS5_1CILi1EEES8_S8_EEENS6_IJNS7_ILi192EEENS7_ILi160EEENS7_ILi64EEEEEELi64ENS_12float_e4m3_tEfNS_4arch4Sm90ELb1ELb0ELb1ELb1ELb0ELb1ELb0ELb1ELb1ELb1ELb0ELb0EEENS1_21CollectiveEpilogueFwdINS6_IJSA_SC_SB_EEES9_NS_10bfloat16_tESG_Li384ELb1ELb1ELb0ELb1EEENS1_36VarlenDynamicPersistentTileSchedulerILi192ELi160ELi384ELi128ELb0ELb1ELb1ELb1ELb1ELb1EEEEEEEEEvNT_6ParamsE --------------------------
	.section	.nv.info._ZN7cutlass13device_kernelIN5flash11enable_sm90INS1_16FlashAttnFwdSm90INS1_25CollectiveMainloopFwdSm90ILi2EN4cute5tupleIJNS5_1CILi1EEES8_S8_EEENS6_IJNS7_ILi192EEENS7_ILi160EEENS7_ILi64EEEEEELi64ENS_12float_e4m3_tEfNS_4arch4Sm90ELb1ELb0ELb1ELb1ELb0ELb1ELb0ELb1ELb1ELb1ELb0ELb0EEENS1_21CollectiveEpilogueFwdINS6_IJSA_SC_SB_EEES9_NS_10bfloat16_tESG_Li384ELb1ELb1ELb0ELb1EEENS1_36VarlenDynamicPersistentTileSchedulerILi192ELi160ELi384ELi128ELb0ELb1ELb1ELb1ELb1ELb1EEEEEEEEEvNT_6ParamsE,"",@"SHT_CUDA_INFO"
	.sectionflags	@""
	.align	4


	//----- nvinfo : EIATTR_CUDA_API_VERSION
	.align		4
        /*0000*/ 	.byte	0x04, 0x37
        /*0002*/ 	.short	(.L_162 - .L_161)
.L_161:
        /*0004*/ 	.word	0x00000082


	//----- nvinfo : EIATTR_KPARAM_INFO
	.align		4
.L_162:
        /*0008*/ 	.byte	0x04, 0x17
        /*000a*/ 	.short	(.L_164 - .L_163)
.L_163:
        /*000c*/ 	.word	0x00000000
        /*0010*/ 	.short	0x0000
        /*0012*/ 	.short	0x0000
        /*0014*/ 	.byte	0x00, 0xf0, 0x01, 0x2a


	//----- nvinfo : EIATTR_SPARSE_MMA_MASK
	.align		4
.L_164:
        /*0018*/ 	.byte	0x03, 0x50
        /*001a*/ 	.short	0x0000


	//----- nvinfo : EIATTR_MAXREG_COUNT
	.align		4
        /*001c*/ 	.byte	0x03, 0x1b
        /*001e*/ 	.short	0x0080


	//----- nvinfo : EIATTR_MERCURY_ISA_VERSION
	.align		4
        /*0020*/ 	.byte	0x03, 0x5f
        /*0022*/ 	.short	0x0101


	//----- nvinfo : EIATTR_VRC_CTA_INIT_COUNT
	.align		4
        /*0024*/ 	.byte	0x02, 0x4a
	.zero		1
	.zero		1


	//----- nvinfo : EIATTR_EXIT_INSTR_OFFSETS
	.align		4
        /*0028*/ 	.byte	0x04, 0x1c
        /*002a*/ 	.short	(.L_166 - .L_165)


	//   ....[0]....
.L_165:
        /*002c*/ 	.word	0x00000010


	//----- nvinfo : EIATTR_MAX_THREADS
	.align		4
.L_166:
        /*0030*/ 	.byte	0x04, 0x05
        /*0032*/ 	.short	(.L_168 - .L_167)
.L_167:
        /*0034*/ 	.word	0x00000200
        /*0038*/ 	.word	0x00000001
        /*003c*/ 	.word	0x00000001


	//----- nvinfo : EIATTR_CBANK_PARAM_SIZE
	.align		4
.L_168:
        /*0040*/ 	.byte	0x03, 0x19
        /*0042*/ 	.short	0x0a80


	//----- nvinfo : EIATTR_PARAM_CBANK
	.align		4
        /*0044*/ 	.byte	0x04, 0x0a
        /*0046*/ 	.short	(.L_170 - .L_169)
	.align		4
.L_169:
        /*0048*/ 	.word	index@(.nv.constant0._ZN7cutlass13device_kernelIN5flash11enable_sm90INS1_16FlashAttnFwdSm90INS1_25CollectiveMainloopFwdSm90ILi2EN4cute5tupleIJNS5_1CILi1EEES8_S8_EEENS6_IJNS7_ILi192EEENS7_ILi160EEENS7_ILi64EEEEEELi64ENS_12float_e4m3_tEfNS_4arch4Sm90ELb1ELb0ELb1ELb1ELb0ELb1ELb0ELb1ELb1ELb1ELb0ELb0EEENS1_21CollectiveEpilogueFwdINS6_IJSA_SC_SB_EEES9_NS_10bfloat16_tESG_Li384ELb1ELb1ELb0ELb1EEENS1_36VarlenDynamicPersistentTileSchedulerILi192ELi160ELi384ELi128ELb0ELb1ELb1ELb1ELb1ELb1EEEEEEEEEvNT_6ParamsE)
        /*004c*/ 	.short	0x0380
        /*004e*/ 	.short	0x0a80


	//----- nvinfo : EIATTR_SW_WAR
	.align		4
.L_170:
        /*0050*/ 	.byte	0x04, 0x36
        /*0052*/ 	.short	(.L_172 - .L_171)
.L_171:
        /*0054*/ 	.word	0x00000008
.L_172:


//--------------------- .nv.callgraph             --------------------------
	.section	.nv.callgraph,"",@"SHT_CUDA_CALLGRAPH"
	.align	4
	.sectionentsize	8
	.align		4
        /*0000*/ 	.word	0x00000000
	.align		4
        /*0004*/ 	.word	0xffffffff
	.align		4
        /*0008*/ 	.word	0x00000000
	.align		4
        /*000c*/ 	.word	0xfffffffe
	.align		4
        /*0010*/ 	.word	0x00000000
	.align		4
        /*0014*/ 	.word	0xfffffffd
	.align		4
        /*0018*/ 	.word	0x00000000
	.align		4
        /*001c*/ 	.word	0xfffffffc


//--------------------- .nv.constant4             --------------------------
	.section	.nv.constant4,"a",@progbits
	.align	8
	.align		8
.nv.constant4:
        /*0000*/ 	.dword	_ZN81_INTERNAL_acdd9c0f_45_flash_fwd_hdim64_e4m3_softcap_packgqa_sm90_cu_49158569_34024cuda3std3__45__cpo5beginE
	.align		8
        /*0008*/ 	.dword	_ZN81_INTERNAL_acdd9c0f_45_flash_fwd_hdim64_e4m3_softcap_packgqa_sm90_cu_49158569_34024cuda3std3__45__cpo3endE
	.align		8
        /*0010*/ 	.dword	_ZN81_INTERNAL_acdd9c0f_45_flash_fwd_hdim64_e4m3_softcap_packgqa_sm90_cu_49158569_34024cuda3std3__45__cpo6cbeginE
	.align		8
        /*0018*/ 	.dword	_ZN81_INTERNAL_acdd9c0f_45_flash_fwd_hdim64_e4m3_softcap_packgqa_sm90_cu_49158569_34024cuda3std3__45__cpo4cendE
	.align		8
        /*0020*/ 	.dword	_ZN81_INTERNAL_acdd9c0f_45_flash_fwd_hdim64_e4m3_softcap_packgqa_sm90_cu_49158569_34024cuda3std3__483_GLOBAL__N__acdd9c0f_45_flash_fwd_hdim64_e4m3_softcap_packgqa_sm90_cu_49158569_34026ignoreE
	.align		8
        /*0028*/ 	.dword	_ZN81_INTERNAL_acdd9c0f_45_flash_fwd_hdim64_e4m3_softcap_packgqa_sm90_cu_49158569_34024cuda3std3__419piecewise_constructE
	.align		8
        /*0030*/ 	.dword	_ZN81_INTERNAL_acdd9c0f_45_flash_fwd_hdim64_e4m3_softcap_packgqa_sm90_cu_49158569_34024cuda3std3__48in_placeE
	.align		8
        /*0038*/ 	.dword	_ZN81_INTERNAL_acdd9c0f_45_flash_fwd_hdim64_e4m3_softcap_packgqa_sm90_cu_49158569_34024cuda3std6ranges3__45__cpo4swapE
	.align		8
        /*0040*/ 	.dword	_ZN81_INTERNAL_acdd9c0f_45_flash_fwd_hdim64_e4m3_softcap_packgqa_sm90_cu_49158569_34024cuda3std6ranges3__45__cpo9iter_moveE
	.align		8
        /*0048*/ 	.dword	_ZN81_INTERNAL_acdd9c0f_45_flash_fwd_hdim64_e4m3_softcap_packgqa_sm90_cu_49158569_34024cute7productE
	.align		8
        /*0050*/ 	.dword	_ZN81_INTERNAL_acdd9c0f_45_flash_fwd_hdim64_e4m3_softcap_packgqa_sm90_cu_49158569_34024cute1_E


//--------------------- .text._ZN7cutlass13device_kernelIN5flash11enable_sm90INS1_16FlashAttnFwdSm90INS1_25CollectiveMainloopFwdSm90ILi2EN4cute5tupleIJNS5_1CILi1EEES8_S8_EEENS6_IJNS7_ILi192EEENS7_ILi160EEENS7_ILi64EEEEEELi64ENS_12float_e4m3_tEfNS_4arch4Sm90ELb0ELb0ELb1ELb0ELb0ELb0ELb0ELb1ELb1ELb1ELb0ELb0EEENS1_21CollectiveEpilogueFwdINS6_IJSA_SC_SB_EEES9_NS_10bfloat16_tESG_Li384ELb0ELb1ELb0ELb1EEENS1_29StaticPersistentTileSchedulerILb0EEEEEEEEEvNT_6ParamsE --------------------------
	.section	.text._ZN7cutlass13device_kernelIN5flash11enable_sm90INS1_16FlashAttnFwdSm90INS1_25CollectiveMainloopFwdSm90ILi2EN4cute5tupleIJNS5_1CILi1EEES8_S8_EEENS6_IJNS7_ILi192EEENS7_ILi160EEENS7_ILi64EEEEEELi64ENS_12float_e4m3_tEfNS_4arch4Sm90ELb0ELb0ELb1ELb0ELb0ELb0ELb0ELb1ELb1ELb1ELb0ELb0EEENS1_21CollectiveEpilogueFwdINS6_IJSA_SC_SB_EEES9_NS_10bfloat16_tESG_Li384ELb0ELb1ELb0ELb1EEENS1_29StaticPersistentTileSchedulerILb0EEEEEEEEEvNT_6ParamsE,"ax",@progbits
	.align	128
.text._ZN7cutlass13device_kernelIN5flash11enable_sm90INS1_16FlashAttnFwdSm90INS1_25CollectiveMainloopFwdSm90ILi2EN4cute5tupleIJNS5_1CILi1EEES8_S8_EEENS6_IJNS7_ILi192EEENS7_ILi160EEENS7_ILi64EEEEEELi64ENS_12float_e4m3_tEfNS_4arch4Sm90ELb0ELb0ELb1ELb0ELb0ELb0ELb0ELb1ELb1ELb1ELb0ELb0EEENS1_21CollectiveEpilogueFwdINS6_IJSA_SC_SB_EEES9_NS_10bfloat16_tESG_Li384ELb0ELb1ELb0ELb1EEENS1_29StaticPersistentTileSchedulerILb0EEEEEEEEEvNT_6ParamsE:
        .type           _ZN7cutlass13device_kernelIN5flash11enable_sm90INS1_16FlashAttnFwdSm90INS1_25CollectiveMainloopFwdSm90ILi2EN4cute5tupleIJNS5_1CILi1EEES8_S8_EEENS6_IJNS7_ILi192EEENS7_ILi160EEENS7_ILi64EEEEEELi64ENS_12float_e4m3_tEfNS_4arch4Sm90ELb0ELb0ELb1ELb0ELb0ELb0ELb0ELb1ELb1ELb1ELb0ELb0EEENS1_21CollectiveEpilogueFwdINS6_IJSA_SC_SB_EEES9_NS_10bfloat16_tESG_Li384ELb0ELb1ELb0ELb1EEENS1_29StaticPersistentTileSchedulerILb0EEEEEEEEEvNT_6ParamsE,@function
        .size           _ZN7cutlass13device_kernelIN5flash11enable_sm90INS1_16FlashAttnFwdSm90INS1_25CollectiveMainloopFwdSm90ILi2EN4cute5tupleIJNS5_1CILi1EEES8_S8_EEENS6_IJNS7_ILi192EEENS7_ILi160EEENS7_ILi64EEEEEELi64ENS_12float_e4m3_tEfNS_4arch4Sm90ELb0ELb0ELb1ELb0ELb0ELb0ELb0ELb1ELb1ELb1ELb0ELb0EEENS1_21CollectiveEpilogueFwdINS6_IJSA_SC_SB_EEES9_NS_10bfloat16_tESG_Li384ELb0ELb1ELb0ELb1EEENS1_29StaticPersistentTileSchedulerILb0EEEEEEEEEvNT_6ParamsE,(.L_x_9 - _ZN7cutlass13device_kernelIN5flash11enable_sm90INS1_16FlashAttnFwdSm90INS1_25CollectiveMainloopFwdSm90ILi2EN4cute5tupleIJNS5_1CILi1EEES8_S8_EEENS6_IJNS7_ILi192EEENS7_ILi160EEENS7_ILi64EEEEEELi64ENS_12float_e4m3_tEfNS_4arch4Sm90ELb0ELb0ELb1ELb0ELb0ELb0ELb0ELb1ELb1ELb1ELb0ELb0EEENS1_21CollectiveEpilogueFwdINS6_IJSA_SC_SB_EEES9_NS_10bfloat16_tESG_Li384ELb0ELb1ELb0ELb1EEENS1_29StaticPersistentTileSchedulerILb0EEEEEEEEEvNT_6ParamsE)
        .other          _ZN7cutlass13device_kernelIN5flash11enable_sm90INS1_16FlashAttnFwdSm90INS1_25CollectiveMainloopFwdSm90ILi2EN4cute5tupleIJNS5_1CILi1EEES8_S8_EEENS6_IJNS7_ILi192EEENS7_ILi160EEENS7_ILi64EEEEEELi64ENS_12float_e4m3_tEfNS_4arch4Sm90ELb0ELb0ELb1ELb0ELb0ELb0ELb0ELb1ELb1ELb1ELb0ELb0EEENS1_21CollectiveEpilogueFwdINS6_IJSA_SC_SB_EEES9_NS_10bfloat16_tESG_Li384ELb0ELb1ELb0ELb1EEENS1_29StaticPersistentTileSchedulerILb0EEEEEEEEEvNT_6ParamsE,@"STO_CUDA_ENTRY STV_DEFAULT"
_ZN7cutlass13device_kernelIN5flash11enable_sm90INS1_16FlashAttnFwdSm90INS1_25CollectiveMainloopFwdSm90ILi2EN4cute5tupleIJNS5_1CILi1EEES8_S8_EEENS6_IJNS7_ILi192EEENS7_ILi160EEENS7_ILi64EEEEEELi64ENS_12float_e4m3_tEfNS_4arch4Sm90ELb0ELb0ELb1ELb0ELb0ELb0ELb0ELb1ELb1ELb1ELb0ELb0EEENS1_21CollectiveEpilogueFwdINS6_IJSA_SC_SB_EEES9_NS_10bfloat16_tESG_Li384ELb0ELb1ELb0ELb1EEENS1_29StaticPersistentTileSchedulerILb0EEEEEEEEEvNT_6ParamsE:
[----:B------:R-:W-:Y:S01]  /*0000*/  LDC R1, c[0x0][0x37c] ;  /* 0x0000df00ff017b82 */ /* 0x000fe20000000800 */
[----:B------:R-:W-:Y:S05]  /*0010*/  EXIT ;  /* 0x000000000000794d */ /* 0x000fea0003800000 */
.L_x_0:
[----:B------:R-:W-:-:S00]  /*0020*/  BRA `(.L_x_0) ;  /* 0xfffffffc00fc7947 */ /* 0x000fc0000383ffff */
[----:B------:R-:W-:-:S00]  /*0030*/  NOP ;  /* 0x0000000000007918 */ /* 0x000fc00000000000 */
        /* <DEDUP_REMOVED lines=12> */
.L_x_9:


//--------------------- .text._ZN7cutlass13device_kernelIN5flash11enable_sm90INS1_16FlashAttnFwdSm90INS1_25CollectiveMainloopFwdSm90ILi2EN4cute5tupleIJNS5_1CILi1EEES8_S8_EEENS6_IJNS7_ILi192EEENS7_ILi160EEENS7_ILi64EEEEEELi64ENS_12float_e4m3_tEfNS_4arch4Sm90ELb0ELb0ELb1ELb1ELb0ELb0ELb0ELb1ELb1ELb1ELb0ELb0EEENS1_21CollectiveEpilogueFwdINS6_IJSA_SC_SB_EEES9_NS_10bfloat16_tESG_Li384ELb1ELb1ELb0ELb1EEENS1_36VarlenDynamicPersistentTileSchedulerILi192ELi160ELi384ELi128ELb0ELb1ELb1ELb0ELb1ELb1EEEEEEEEEvNT_6ParamsE --------------------------
	.section	.text._ZN7cutlass13device_kernelIN5flash11enable_sm90INS1_16FlashAttnFwdSm90INS1_25CollectiveMainloopFwdSm90ILi2EN4cute5tupleIJNS5_1CILi1EEES8_S8_EEENS6_IJNS7_ILi192EEENS7_ILi160EEENS7_ILi64EEEEEELi64ENS_12float_e4m3_tEfNS_4arch4Sm90ELb0ELb0ELb1ELb1ELb0ELb0ELb0ELb1ELb1ELb1ELb0ELb0EEENS1_21CollectiveEpilogueFwdINS6_IJSA_SC_SB_EEES9_NS_10bfloat16_tESG_Li384ELb1ELb1ELb0ELb1EEENS1_36VarlenDynamicPersistentTileSchedulerILi192ELi160ELi384ELi128ELb0ELb1ELb1ELb0ELb1ELb1EEEEEEEEEvNT_6ParamsE,"ax",@progbits
	.align	128
.text._ZN7cutlass13device_kernelIN5flash11enable_sm90INS1_16FlashAttnFwdSm90INS1_25CollectiveMainloopFwdSm90ILi2EN4cute5tupleIJNS5_1CILi1EEES8_S8_EEENS6_IJNS7_ILi192EEENS7_ILi160EEENS7_ILi64EEEEEELi64ENS_12float_e4m3_tEfNS_4arch4Sm90ELb0ELb0ELb1ELb1ELb0ELb0ELb0ELb1ELb1ELb1ELb0ELb0EEENS1_21CollectiveEpilogueFwdINS6_IJSA_SC_SB_EEES9_NS_10bfloat16_tESG_Li384ELb1ELb1ELb0ELb1EEENS1_36VarlenDynamicPersistentTileSchedulerILi192ELi160ELi384ELi128ELb0ELb1ELb1ELb0ELb1ELb1EEEEEEEEEvNT_6ParamsE:
        .type           _ZN7cutlass13device_kernelIN5flash11enable_sm90INS1_16FlashAttnFwdSm90INS1_25CollectiveMainloopFwdSm90ILi2EN4cute5tupleIJNS5_1CILi1EEES8_S8_EEENS6_IJNS7_ILi192EEENS7_ILi160EEENS7_ILi64EEEEEELi64ENS_12float_e4m3_tEfNS_4arch4Sm90ELb0ELb0ELb1ELb1ELb0ELb0ELb0ELb1ELb1ELb1ELb0ELb0EEENS1_21CollectiveEpilogueFwdINS6_IJSA_SC_SB_EEES9_NS_10bfloat16_tESG_Li384ELb1ELb1ELb0ELb1EEENS1_36VarlenDynamicPersistentTileSchedulerILi192ELi160ELi384ELi128ELb0ELb1ELb1ELb0ELb1ELb1EEEEEEEEEvNT_6ParamsE,@function
        .size           _ZN7cutlass13device_kernelIN5flash11enable_sm90INS1_16FlashAttnFwdSm90INS1_25CollectiveMainloopFwdSm90ILi2EN4cute5tupleIJNS5_1CILi1EEES8_S8_EEENS6_IJNS7_ILi192EEENS7_ILi160EEENS7_ILi64EEEEEELi64ENS_12float_e4m3_tEfNS_4arch4Sm90ELb0ELb0ELb1ELb1ELb0ELb0ELb0ELb1ELb1ELb1ELb0ELb0EEENS1_21CollectiveEpilogueFwdINS6_IJSA_SC_SB_EEES9_NS_10bfloat16_tESG_Li384ELb1ELb1ELb0ELb1EEENS1_36VarlenDynamicPersistentTileSchedulerILi192ELi160ELi384ELi128ELb0ELb1ELb1ELb0ELb1ELb1EEEEEEEEEvNT_6ParamsE,(.L_x_10 - _ZN7cutlass13device_kernelIN5flash11enable_sm90INS1_16FlashAttnFwdSm90INS1_25CollectiveMainloopFwdSm90ILi2EN4cute5tupleIJNS5_1CILi1EEES8_S8_EEENS6_IJNS7_ILi192EEENS7_ILi160EEENS7_ILi64EEEEEELi64ENS_12float_e4m3_tEfNS_4arch4Sm90ELb0ELb0ELb1ELb1ELb0ELb0ELb0ELb1ELb1ELb1ELb0ELb0EEENS1_21CollectiveEpilogueFwdINS6_IJSA_SC_SB_EEES9_NS_10bfloat16_tESG_Li384ELb1ELb1ELb0ELb1EEENS1_36VarlenDynamicPersistentTileSchedulerILi192ELi160ELi384ELi128ELb0ELb1ELb1ELb0ELb1ELb1EEEEEEEEEvNT_6ParamsE)
        .other          _ZN7cutlass13device_kernelIN5flash11enable_sm90INS1_16FlashAttnFwdSm90INS1_25CollectiveMainloopFwdSm90ILi2EN4cute5tupleIJNS5_1CILi1EEES8_S8_EEENS6_IJNS7_ILi192EEENS7_ILi160EEENS7_ILi64EEEEEELi64ENS_12float_e4m3_tEfNS_4arch4Sm90ELb0ELb0ELb1ELb1ELb0ELb0ELb0ELb1ELb1ELb1ELb0ELb0EEENS1_21CollectiveEpilogueFwdINS6_IJSA_SC_SB_EEES9_NS_10bfloat16_tESG_Li384ELb1ELb1ELb0ELb1EEENS1_36VarlenDynamicPersistentTileSchedulerILi192ELi160ELi384ELi128ELb0ELb1ELb1ELb0ELb1ELb1EEEEEEEEEvNT_6ParamsE,@"STO_CUDA_ENTRY STV_DEFAULT"
_ZN7cutlass13device_kernelIN5flash11enable_sm90INS1_16FlashAttnFwdSm90INS1_25CollectiveMainloopFwdSm90ILi2EN4cute5tupleIJNS5_1CILi1EEES8_S8_EEENS6_IJNS7_ILi192EEENS7_ILi160EEENS7_ILi64EEEEEELi64ENS_12float_e4m3_tEfNS_4arch4Sm90ELb0ELb0ELb1ELb1ELb0ELb0ELb0ELb1ELb1ELb1ELb0ELb0EEENS1_21CollectiveEpilogueFwdINS6_IJSA_SC_SB_EEES9_NS_10bfloat16_tESG_Li384ELb1ELb1ELb0ELb1EEENS1_36VarlenDynamicPersistentTileSchedulerILi192ELi160ELi384ELi128ELb0ELb1ELb1ELb0ELb1ELb1EEEEEEEEEvNT_6ParamsE:
[----:B------:R-:W-:Y:S01]  /*0000*/  LDC R1, c[0x0][0x37c] ;  /* 0x0000df00ff017b82 */ /* 0x000fe20000000800 */
[----:B------:R-:W-:Y:S05]  /*0010*/  EXIT ;  /* 0x000000000000794d */ /* 0x000fea0003800000 */
.L_x_1:
        /* <DEDUP_REMOVED lines=14> */
.L_x_10:


//--------------------- .text._ZN7cutlass13device_kernelIN5flash11enable_sm90INS1_16FlashAttnFwdSm90INS1_25CollectiveMainloopFwdSm90ILi2EN4cute5tupleIJNS5_1CILi1EEES8_S8_EEENS6_IJNS7_ILi192EEENS7_ILi160EEENS7_ILi64EEEEEELi64ENS_12float_e4m3_tEfNS_4arch4Sm90ELb0ELb0ELb1ELb1ELb0ELb1ELb0ELb1ELb1ELb1ELb0ELb0EEENS1_21CollectiveEpilogueFwdINS6_IJSA_SC_SB_EEES9_NS_10bfloat16_tESG_Li384ELb1ELb1ELb0ELb1EEENS1_36VarlenDynamicPersistentTileSchedulerILi192ELi160ELi384ELi128ELb0ELb1ELb1ELb0ELb1ELb1EEEEEEEEEvNT_6ParamsE --------------------------
	.section	.text._ZN7cutlass13device_kernelIN5flash11enable_sm90INS1_16FlashAttnFwdSm90INS1_25CollectiveMainloopFwdSm90ILi2EN4cute5tupleIJNS5_1CILi1EEES8_S8_EEENS6_IJNS7_ILi192EEENS7_ILi160EEENS7_ILi64EEEEEELi64ENS_12float_e4m3_tEfNS_4arch4Sm90ELb0ELb0ELb1ELb1ELb0ELb1ELb0ELb1ELb1ELb1ELb0ELb0EEENS1_21CollectiveEpilogueFwdINS6_IJSA_SC_SB_EEES9_NS_10bfloat16_tESG_Li384ELb1ELb1ELb0ELb1EEENS1_36VarlenDynamicPersistentTileSchedulerILi192ELi160ELi384ELi128ELb0ELb1ELb1ELb0ELb1ELb1EEEEEEEEEvNT_6ParamsE,"ax",@progbits
	.align	128
.text._ZN7cutlass13device_kernelIN5flash11enable_sm90INS1_16FlashAttnFwdSm90INS1_25CollectiveMainloopFwdSm90ILi2EN4cute5tupleIJNS5_1CILi1EEES8_S8_EEENS6_IJNS7_ILi192EEENS7_ILi160EEENS7_ILi64EEEEEELi64ENS_12float_e4m3_tEfNS_4arch4Sm90ELb0ELb0ELb1ELb1ELb0ELb1ELb0ELb1ELb1ELb1ELb0ELb0EEENS1_21CollectiveEpilogueFwdINS6_IJSA_SC_SB_EEES9_NS_10bfloat16_tESG_Li384ELb1ELb1ELb0ELb1EEENS1_36VarlenDynamicPersistentTileSchedulerILi192ELi160ELi384ELi128ELb0ELb1ELb1ELb0ELb1ELb1EEEEEEEEEvNT_6ParamsE:
        .type           _ZN7cutlass13device_kernelIN5flash11enable_sm90INS1_16FlashAttnFwdSm90INS1_25CollectiveMainloopFwdSm90ILi2EN4cute5tupleIJNS5_1CILi1EEES8_S8_EEENS6_IJNS7_ILi192EEENS7_ILi160EEENS7_ILi64EEEEEELi64ENS_12float_e4m3_tEfNS_4arch4Sm90ELb0ELb0ELb1ELb1ELb0ELb1ELb0ELb1ELb1ELb1ELb0ELb0EEENS1_21CollectiveEpilogueFwdINS6_IJSA_SC_SB_EEES9_NS_10bfloat16_tESG_Li384ELb1ELb1ELb0ELb1EEENS1_36VarlenDynamicPersistentTileSchedulerILi192ELi160ELi384ELi128ELb0ELb1ELb1ELb0ELb1ELb1EEEEEEEEEvNT_6ParamsE,@function
        .size           _ZN7cutlass13device_kernelIN5flash11enable_sm90INS1_16FlashAttnFwdSm90INS1_25CollectiveMainloopFwdSm90ILi2EN4cute5tupleIJNS5_1CILi1EEES8_S8_EEENS6_IJNS7_ILi192EEENS7_ILi160EEENS7_ILi64EEEEEELi64ENS_12float_e4m3_tEfNS_4arch4Sm90ELb0ELb0ELb1ELb1ELb0ELb1ELb0ELb1ELb1ELb1ELb0ELb0EEENS1_21CollectiveEpilogueFwdINS6_IJSA_SC_SB_EEES9_NS_10bfloat16_tESG_Li384ELb1ELb1ELb0ELb1EEENS1_36VarlenDynamicPersistentTileSchedulerILi192ELi160ELi384ELi128ELb0ELb1ELb1ELb0ELb1ELb1EEEEEEEEEvNT_6ParamsE,(.L_x_11 - _ZN7cutlass13device_kernelIN5flash11enable_sm90INS1_16FlashAttnFwdSm90INS1_25CollectiveMainloopFwdSm90ILi2EN4cute5tupleIJNS5_1CILi1EEES8_S8_EEENS6_IJNS7_ILi192EEENS7_ILi160EEENS7_ILi64EEEEEELi64ENS_12float_e4m3_tEfNS_4arch4Sm90ELb0ELb0ELb1ELb1ELb0ELb1ELb0ELb1ELb1ELb1ELb0ELb0EEENS1_21CollectiveEpilogueFwdINS6_IJSA_SC_SB_EEES9_NS_10bfloat16_tESG_Li384ELb1ELb1ELb0ELb1EEENS1_36VarlenDynamicPersistentTileSchedulerILi192ELi160ELi384ELi128ELb0ELb1ELb1ELb0ELb1ELb1EEEEEEEEEvNT_6ParamsE)
        .other          _ZN7cutlass13device_kernelIN5flash11enable_sm90INS1_16FlashAttnFwdSm90INS1_25CollectiveMainloopFwdSm90ILi2EN4cute5tupleIJNS5_1CILi1EEES8_S8_EEENS6_IJNS7_ILi192EEENS7_ILi160EEENS7_ILi64EEEEEELi64ENS_12float_e4m3_tEfNS_4arch4Sm90ELb0ELb0ELb1ELb1ELb0ELb1ELb0ELb1ELb1ELb1ELb0ELb0EEENS1_21CollectiveEpilogueFwdINS6_IJSA_SC_SB_EEES9_NS_10bfloat16_tESG_Li384ELb1ELb1ELb0ELb1EEENS1_36VarlenDynamicPersistentTileSchedulerILi192ELi160ELi384ELi128ELb0ELb1ELb1ELb0ELb1ELb1EEEEEEEEEvNT_6ParamsE,@"STO_CUDA_ENTRY STV_DEFAULT"
_ZN7cutlass13device_kernelIN5flash11enable_sm90INS1_16FlashAttnFwdSm90INS1_25CollectiveMainloopFwdSm90ILi2EN4cute5tupleIJNS5_1CILi1EEES8_S8_EEENS6_IJNS7_ILi192EEENS7_ILi160EEENS7_ILi64EEEEEELi64ENS_12float_e4m3_tEfNS_4arch4Sm90ELb0ELb0ELb1ELb1ELb0ELb1ELb0ELb1ELb1ELb1ELb0ELb0EEENS1_21CollectiveEpilogueFwdINS6_IJSA_SC_SB_EEES9_NS_10bfloat16_tESG_Li384ELb1ELb1ELb0ELb1EEENS1_36VarlenDynamicPersistentTileSchedulerILi192ELi160ELi384ELi128ELb0ELb1ELb1ELb0ELb1ELb1EEEEEEEEEvNT_6ParamsE:
[----:B------:R-:W-:Y:S01]  /*0000*/  LDC R1, c[0x0][0x37c] ;  /* 0x0000df00ff017b82 */ /* 0x000fe20000000800 */
[----:B------:R-:W-:Y:S05]  /*0010*/  EXIT ;  /* 0x000000000000794d */ /* 0x000fea0003800000 */
.L_x_2:
        /* <DEDUP_REMOVED lines=14> */
.L_x_11:


//--------------------- .text._ZN7cutlass13device_kernelIN5flash11enable_sm90INS1_16FlashAttnFwdSm90INS1_25CollectiveMainloopFwdSm90ILi2EN4cute5tupleIJNS5_1CILi1EEES8_S8_EEENS6_IJNS7_ILi192EEENS7_ILi160EEENS7_ILi64EEEEEELi64ENS_12float_e4m3_tEfNS_4arch4Sm90ELb0ELb1ELb1ELb0ELb0ELb0ELb0ELb1ELb1ELb1ELb0ELb0EEENS1_21CollectiveEpilogueFwdINS6_IJSA_SC_SB_EEES9_NS_10bfloat16_tESG_Li384ELb0ELb1ELb0ELb1EEENS1_30DynamicPersistentTileSchedulerILi384ELi128ELb0ELb1ELb1EEEEEEEEEvNT_6ParamsE --------------------------
	.section	.text._ZN7cutlass13device_kernelIN5flash11enable_sm90INS1_16FlashAttnFwdSm90INS1_25CollectiveMainloopFwdSm90ILi2EN4cute5tupleIJNS5_1CILi1EEES8_S8_EEENS6_IJNS7_ILi192EEENS7_ILi160EEENS7_ILi64EEEEEELi64ENS_12float_e4m3_tEfNS_4arch4Sm90ELb0ELb1ELb1ELb0ELb0ELb0ELb0ELb1ELb1ELb1ELb0ELb0EEENS1_21CollectiveEpilogueFwdINS6_IJSA_SC_SB_EEES9_NS_10bfloat16_tESG_Li384ELb0ELb1ELb0ELb1EEENS1_30DynamicPersistentTileSchedulerILi384ELi128ELb0ELb1ELb1EEEEEEEEEvNT_6ParamsE,"ax",@progbits
	.align	128
.text._ZN7cutlass13device_kernelIN5flash11enable_sm90INS1_16FlashAttnFwdSm90INS1_25CollectiveMainloopFwdSm90ILi2EN4cute5tupleIJNS5_1CILi1EEES8_S8_EEENS6_IJNS7_ILi192EEENS7_ILi160EEENS7_ILi64EEEEEELi64ENS_12float_e4m3_tEfNS_4arch4Sm90ELb0ELb1ELb1ELb0ELb0ELb0ELb0ELb1ELb1ELb1ELb0ELb0EEENS1_21CollectiveEpilogueFwdINS6_IJSA_SC_SB_EEES9_NS_10bfloat16_tESG_Li384ELb0ELb1ELb0ELb1EEENS1_30DynamicPersistentTileSchedulerILi384ELi128ELb0ELb1ELb1EEEEEEEEEvNT_6ParamsE:
        .type           _ZN7cutlass13device_kernelIN5flash11enable_sm90INS1_16FlashAttnFwdSm90INS1_25CollectiveMainloopFwdSm90ILi2EN4cute5tupleIJNS5_1CILi1EEES8_S8_EEENS6_IJNS7_ILi192EEENS7_ILi160EEENS7_ILi64EEEEEELi64ENS_12float_e4m3_tEfNS_4arch4Sm90ELb0ELb1ELb1ELb0ELb0ELb0ELb0ELb1ELb1ELb1ELb0ELb0EEENS1_21CollectiveEpilogueFwdINS6_IJSA_SC_SB_EEES9_NS_10bfloat16_tESG_Li384ELb0ELb1ELb0ELb1EEENS1_30DynamicPersistentTileSchedulerILi384ELi128ELb0ELb1ELb1EEEEEEEEEvNT_6ParamsE,@function
        .size           _ZN7cutlass13device_kernelIN5flash11enable_sm90INS1_16FlashAttnFwdSm90INS1_25CollectiveMainloopFwdSm90ILi2EN4cute5tupleIJNS5_1CILi1EEES8_S8_EEENS6_IJNS7_ILi192EEENS7_ILi160EEENS7_ILi64EEEEEELi64ENS_12float_e4m3_tEfNS_4arch4Sm90ELb0ELb1ELb1ELb0ELb0ELb0ELb0ELb1ELb1ELb1ELb0ELb0EEENS1_21CollectiveEpilogueFwdINS6_IJSA_SC_SB_EEES9_NS_10bfloat16_tESG_Li384ELb0ELb1ELb0ELb1EEENS1_30DynamicPersistentTileSchedulerILi384ELi128ELb0ELb1ELb1EEEEEEEEEvNT_6ParamsE,(.L_x_12 - _ZN7cutlass13device_kernelIN5flash11enable_sm90INS1_16FlashAttnFwdSm90INS1_25CollectiveMainloopFwdSm90ILi2EN4cute5tupleIJNS5_1CILi1EEES8_S8_EEENS6_IJNS7_ILi192EEENS7_ILi160EEENS7_ILi64EEEEEELi64ENS_12float_e4m3_tEfNS_4arch4Sm90ELb0ELb1ELb1ELb0ELb0ELb0ELb0ELb1ELb1ELb1ELb0ELb0EEENS1_21CollectiveEpilogueFwdINS6_IJSA_SC_SB_EEES9_NS_10bfloat16_tESG_Li384ELb0ELb1ELb0ELb1EEENS1_30DynamicPersistentTileSchedulerILi384ELi128ELb0ELb1ELb1EEEEEEEEEvNT_6ParamsE)
        .other          _ZN7cutlass13device_kernelIN5flash11enable_sm90INS1_16FlashAttnFwdSm90INS1_25CollectiveMainloopFwdSm90ILi2EN4cute5tupleIJNS5_1CILi1EEES8_S8_EEENS6_IJNS7_ILi192EEENS7_ILi160EEENS7_ILi64EEEEEELi64ENS_12float_e4m3_tEfNS_4arch4Sm90ELb0ELb1ELb1ELb0ELb0ELb0ELb0ELb1ELb1ELb1ELb0ELb0EEENS1_21CollectiveEpilogueFwdINS6_IJSA_SC_SB_EEES9_NS_10bfloat16_tESG_Li384ELb0ELb1ELb0ELb1EEENS1_30DynamicPersistentTileSchedulerILi384ELi128ELb0ELb1ELb1EEEEEEEEEvNT_6ParamsE,@"STO_CUDA_ENTRY STV_DEFAULT"
_ZN7cutlass13device_kernelIN5flash11enable_sm90INS1_16FlashAttnFwdSm90INS1_25CollectiveMainloopFwdSm90ILi2EN4cute5tupleIJNS5_1CILi1EEES8_S8_EEENS6_IJNS7_ILi192EEENS7_ILi160EEENS7_ILi64EEEEEELi64ENS_12float_e4m3_tEfNS_4arch4Sm90ELb0ELb1ELb1ELb0ELb0ELb0ELb0ELb1ELb1ELb1ELb0ELb0EEENS1_21CollectiveEpilogueFwdINS6_IJSA_SC_SB_EEES9_NS_10bfloat16_tESG_Li384ELb0ELb1ELb0ELb1EEENS1_30DynamicPersistentTileSchedulerILi384ELi128ELb0ELb1ELb1EEEEEEEEEvNT_6ParamsE:
[----:B------:R-:W-:Y:S01]  /*0000*/  LDC R1, c[0x0][0x37c] ;  /* 0x0000df00ff017b82 */ /* 0x000fe20000000800 */
[----:B------:R-:W-:Y:S05]  /*0010*/  EXIT ;  /* 0x000000000000794d */ /* 0x000fea0003800000 */
.L_x_3:
        /* <DEDUP_REMOVED lines=14> */
.L_x_12:


//--------------------- .text._ZN7cutlass13device_kernelIN5flash11enable_sm90INS1_16FlashAttnFwdSm90INS1_25CollectiveMainloopFwdSm90ILi2EN4cute5tupleIJNS5_1CILi1EEES8_S8_EEENS6_IJNS7_ILi192EEENS7_ILi160EEENS7_ILi64EEEEEELi64ENS_12float_e4m3_tEfNS_4arch4Sm90ELb0ELb1ELb1ELb1ELb0ELb0ELb0ELb1ELb1ELb1ELb0ELb0EEENS1_21CollectiveEpilogueFwdINS6_IJSA_SC_SB_EEES9_NS_10bfloat16_tESG_Li384ELb1ELb1ELb0ELb1EEENS1_36VarlenDynamicPersistentTileSchedulerILi192ELi160ELi384ELi128ELb0ELb1ELb1ELb1ELb0ELb1EEEEEEEEEvNT_6ParamsE --------------------------
	.section	.text._ZN7cutlass13device_kernelIN5flash11enable_sm90INS1_16FlashAttnFwdSm90INS1_25CollectiveMainloopFwdSm90ILi2EN4cute5tupleIJNS5_1CILi1EEES8_S8_EEENS6_IJNS7_ILi192EEENS7_ILi160EEENS7_ILi64EEEEEELi64ENS_12float_e4m3_tEfNS_4arch4Sm90ELb0ELb1ELb1ELb1ELb0ELb0ELb0ELb1ELb1ELb1ELb0ELb0EEENS1_21CollectiveEpilogueFwdINS6_IJSA_SC_SB_EEES9_NS_10bfloat16_tESG_Li384ELb1ELb1ELb0ELb1EEENS1_36VarlenDynamicPersistentTileSchedulerILi192ELi160ELi384ELi128ELb0ELb1ELb1ELb1ELb0ELb1EEEEEEEEEvNT_6ParamsE,"ax",@progbits
	.align	128
.text._ZN7cutlass13device_kernelIN5flash11enable_sm90INS1_16FlashAttnFwdSm90INS1_25CollectiveMainloopFwdSm90ILi2EN4cute5tupleIJNS5_1CILi1EEES8_S8_EEENS6_IJNS7_ILi192EEENS7_ILi160EEENS7_ILi64EEEEEELi64ENS_12float_e4m3_tEfNS_4arch4Sm90ELb0ELb1ELb1ELb1ELb0ELb0ELb0ELb1ELb1ELb1ELb0ELb0EEENS1_21CollectiveEpilogueFwdINS6_IJSA_SC_SB_EEES9_NS_10bfloat16_tESG_Li384ELb1ELb1ELb0ELb1EEENS1_36VarlenDynamicPersistentTileSchedulerILi192ELi160ELi384ELi128ELb0ELb1ELb1ELb1ELb0ELb1EEEEEEEEEvNT_6ParamsE:
        .type           _ZN7cutlass13device_kernelIN5flash11enable_sm90INS1_16FlashAttnFwdSm90INS1_25CollectiveMainloopFwdSm90ILi2EN4cute5tupleIJNS5_1CILi1EEES8_S8_EEENS6_IJNS7_ILi192EEENS7_ILi160EEENS7_ILi64EEEEEELi64ENS_12float_e4m3_tEfNS_4arch4Sm90ELb0ELb1ELb1ELb1ELb0ELb0ELb0ELb1ELb1ELb1ELb0ELb0EEENS1_21CollectiveEpilogueFwdINS6_IJSA_SC_SB_EEES9_NS_10bfloat16_tESG_Li384ELb1ELb1ELb0ELb1EEENS1_36VarlenDynamicPersistentTileSchedulerILi192ELi160ELi384ELi128ELb0ELb1ELb1ELb1ELb0ELb1EEEEEEEEEvNT_6ParamsE,@function
        .size           _ZN7cutlass13device_kernelIN5flash11enable_sm90INS1_16FlashAttnFwdSm90INS1_25CollectiveMainloopFwdSm90ILi2EN4cute5tupleIJNS5_1CILi1EEES8_S8_EEENS6_IJNS7_ILi192EEENS7_ILi160EEENS7_ILi64EEEEEELi64ENS_12float_e4m3_tEfNS_4arch4Sm90ELb0ELb1ELb1ELb1ELb0ELb0ELb0ELb1ELb1ELb1ELb0ELb0EEENS1_21CollectiveEpilogueFwdINS6_IJSA_SC_SB_EEES9_NS_10bfloat16_tESG_Li384ELb1ELb1ELb0ELb1EEENS1_36VarlenDynamicPersistentTileSchedulerILi192ELi160ELi384ELi128ELb0ELb1ELb1ELb1ELb0ELb1EEEEEEEEEvNT_6ParamsE,(.L_x_13 - _ZN7cutlass13device_kernelIN5flash11enable_sm90INS1_16FlashAttnFwdSm90INS1_25CollectiveMainloopFwdSm90ILi2EN4cute5tupleIJNS5_1CILi1EEES8_S8_EEENS6_IJNS7_ILi192EEENS7_ILi160EEENS7_ILi64EEEEEELi64ENS_12float_e4m3_tEfNS_4arch4Sm90ELb0ELb1ELb1ELb1ELb0ELb0ELb0ELb1ELb1ELb1ELb0ELb0EEENS1_21CollectiveEpilogueFwdINS6_IJSA_SC_SB_EEES9_NS_10bfloat16_tESG_Li384ELb1ELb1ELb0ELb1EEENS1_36VarlenDynamicPersistentTileSchedulerILi192ELi160ELi384ELi128ELb0ELb1ELb1ELb1ELb0ELb1EEEEEEEEEvNT_6ParamsE)
        .other          _ZN7cutlass13device_kernelIN5flash11enable_sm90INS1_16FlashAttnFwdSm90INS1_25CollectiveMainloopFwdSm90ILi2EN4cute5tupleIJNS5_1CILi1EEES8_S8_EEENS6_IJNS7_ILi192EEENS7_ILi160EEENS7_ILi64EEEEEELi64ENS_12float_e4m3_tEfNS_4arch4Sm90ELb0ELb1ELb1ELb1ELb0ELb0ELb0ELb1ELb1ELb1ELb0ELb0EEENS1_21CollectiveEpilogueFwdINS6_IJSA_SC_SB_EEES9_NS_10bfloat16_tESG_Li384ELb1ELb1ELb0ELb1EEENS1_36VarlenDynamicPersistentTileSchedulerILi192ELi160ELi384ELi128ELb0ELb1ELb1ELb1ELb0ELb1EEEEEEEEEvNT_6ParamsE,@"STO_CUDA_ENTRY STV_DEFAULT"
_ZN7cutlass13device_kernelIN5flash11enable_sm90INS1_16FlashAttnFwdSm90INS1_25CollectiveMainloopFwdSm90ILi2EN4cute5tupleIJNS5_1CILi1EEES8_S8_EEENS6_IJNS7_ILi192EEENS7_ILi160EEENS7_ILi64EEEEEELi64ENS_12float_e4m3_tEfNS_4arch4Sm90ELb0ELb1ELb1ELb1ELb0ELb0ELb0ELb1ELb1ELb1ELb0ELb0EEENS1_21CollectiveEpilogueFwdINS6_IJSA_SC_SB_EEES9_NS_10bfloat16_tESG_Li384ELb1ELb1ELb0ELb1EEENS1_36VarlenDynamicPersistentTileSchedulerILi192ELi160ELi384ELi128ELb0ELb1ELb1ELb1ELb0ELb1EEEEEEEEEvNT_6ParamsE:
[----:B------:R-:W-:Y:S01]  /*0000*/  LDC R1, c[0x0][0x37c] ;  /* 0x0000df00ff017b82 */ /* 0x000fe20000000800 */
[----:B------:R-:W-:Y:S05]  /*0010*/  EXIT ;  /* 0x000000000000794d */ /* 0x000fea0003800000 */
.L_x_4:
        /* <DEDUP_REMOVED lines=14> */
.L_x_13:


//--------------------- .text._ZN7cutlass13device_kernelIN5flash11enable_sm90INS1_16FlashAttnFwdSm90INS1_25CollectiveMainloopFwdSm90ILi2EN4cute5tupleIJNS5_1CILi1EEES8_S8_EEENS6_IJNS7_ILi192EEENS7_ILi160EEENS7_ILi64EEEEEELi64ENS_12float_e4m3_tEfNS_4arch4Sm90ELb0ELb1ELb1ELb1ELb0ELb1ELb0ELb1ELb1ELb1ELb0ELb0EEENS1_21CollectiveEpilogueFwdINS6_IJSA_SC_SB_EEES9_NS_10bfloat16_tESG_Li384ELb1ELb1ELb0ELb1EEENS1_36VarlenDynamicPersistentTileSchedulerILi192ELi160ELi384ELi128ELb0ELb1ELb1ELb1ELb0ELb1EEEEEEEEEvNT_6ParamsE --------------------------
	.section	.text._ZN7cutlass13device_kernelIN5flash11enable_sm90INS1_16FlashAttnFwdSm90INS1_25CollectiveMainloopFwdSm90ILi2EN4cute5tupleIJNS5_1CILi1EEES8_S8_EEENS6_IJNS7_ILi192EEENS7_ILi160EEENS7_ILi64EEEEEELi64ENS_12float_e4m3_tEfNS_4arch4Sm90ELb0ELb1ELb1ELb1ELb0ELb1ELb0ELb1ELb1ELb1ELb0ELb0EEENS1_21CollectiveEpilogueFwdINS6_IJSA_SC_SB_EEES9_NS_10bfloat16_tESG_Li384ELb1ELb1ELb0ELb1EEENS1_36VarlenDynamicPersistentTileSchedulerILi192ELi160ELi384ELi128ELb0ELb1ELb1ELb1ELb0ELb1EEEEEEEEEvNT_6ParamsE,"ax",@progbits
	.align	128
.text._ZN7cutlass13device_kernelIN5flash11enable_sm90INS1_16FlashAttnFwdSm90INS1_25CollectiveMainloopFwdSm90ILi2EN4cute5tupleIJNS5_1CILi1EEES8_S8_EEENS6_IJNS7_ILi192EEENS7_ILi160EEENS7_ILi64EEEEEELi64ENS_12float_e4m3_tEfNS_4arch4Sm90ELb0ELb1ELb1ELb1ELb0ELb1ELb0ELb1ELb1ELb1ELb0ELb0EEENS1_21CollectiveEpilogueFwdINS6_IJSA_SC_SB_EEES9_NS_10bfloat16_tESG_Li384ELb1ELb1ELb0ELb1EEENS1_36VarlenDynamicPersistentTileSchedulerILi192ELi160ELi384ELi128ELb0ELb1ELb1ELb1ELb0ELb1EEEEEEEEEvNT_6ParamsE:
        .type           _ZN7cutlass13device_kernelIN5flash11enable_sm90INS1_16FlashAttnFwdSm90INS1_25CollectiveMainloopFwdSm90ILi2EN4cute5tupleIJNS5_1CILi1EEES8_S8_EEENS6_IJNS7_ILi192EEENS7_ILi160EEENS7_ILi64EEEEEELi64ENS_12float_e4m3_tEfNS_4arch4Sm90ELb0ELb1ELb1ELb1ELb0ELb1ELb0ELb1ELb1ELb1ELb0ELb0EEENS1_21CollectiveEpilogueFwdINS6_IJSA_SC_SB_EEES9_NS_10bfloat16_tESG_Li384ELb1ELb1ELb0ELb1EEENS1_36VarlenDynamicPersistentTileSchedulerILi192ELi160ELi384ELi128ELb0ELb1ELb1ELb1ELb0ELb1EEEEEEEEEvNT_6ParamsE,@function
        .size           _ZN7cutlass13device_kernelIN5flash11enable_sm90INS1_16FlashAttnFwdSm90INS1_25CollectiveMainloopFwdSm90ILi2EN4cute5tupleIJNS5_1CILi1EEES8_S8_EEENS6_IJNS7_ILi192EEENS7_ILi160EEENS7_ILi64EEEEEELi64ENS_12float_e4m3_tEfNS_4arch4Sm90ELb0ELb1ELb1ELb1ELb0ELb1ELb0ELb1ELb1ELb1ELb0ELb0EEENS1_21CollectiveEpilogueFwdINS6_IJSA_SC_SB_EEES9_NS_10bfloat16_tESG_Li384ELb1ELb1ELb0ELb1EEENS1_36VarlenDynamicPersistentTileSchedulerILi192ELi160ELi384ELi128ELb0ELb1ELb1ELb1ELb0ELb1EEEEEEEEEvNT_6ParamsE,(.L_x_14 - _ZN7cutlass13device_kernelIN5flash11enable_sm90INS1_16FlashAttnFwdSm90INS1_25CollectiveMainloopFwdSm90ILi2EN4cute5tupleIJNS5_1CILi1EEES8_S8_EEENS6_IJNS7_ILi192EEENS7_ILi160EEENS7_ILi64EEEEEELi64ENS_12float_e4m3_tEfNS_4arch4Sm90ELb0ELb1ELb1ELb1ELb0ELb1ELb0ELb1ELb1ELb1ELb0ELb0EEENS1_21CollectiveEpilogueFwdINS6_IJSA_SC_SB_EEES9_NS_10bfloat16_tESG_Li384ELb1ELb1ELb0ELb1EEENS1_36VarlenDynamicPersistentTileSchedulerILi192ELi160ELi384ELi128ELb0ELb1ELb1ELb1ELb0ELb1EEEEEEEEEvNT_6ParamsE)
        .other          _ZN7cutlass13device_kernelIN5flash11enable_sm90INS1_16FlashAttnFwdSm90INS1_25CollectiveMainloopFwdSm90ILi2EN4cute5tupleIJNS5_1CILi1EEES8_S8_EEENS6_IJNS7_ILi192EEENS7_ILi160EEENS7_ILi64EEEEEELi64ENS_12float_e4m3_tEfNS_4arch4Sm90ELb0ELb1ELb1ELb1ELb0ELb1ELb0ELb1ELb1ELb1ELb0ELb0EEENS1_21CollectiveEpilogueFwdINS6_IJSA_SC_SB_EEES9_NS_10bfloat16_tESG_Li384ELb1ELb1ELb0ELb1EEENS1_36VarlenDynamicPersistentTileSchedulerILi192ELi160ELi384ELi128ELb0ELb1ELb1ELb1ELb0ELb1EEEEEEEEEvNT_6ParamsE,@"STO_CUDA_ENTRY STV_DEFAULT"
_ZN7cutlass13device_kernelIN5flash11enable_sm90INS1_16FlashAttnFwdSm90INS1_25CollectiveMainloopFwdSm90ILi2EN4cute5tupleIJNS5_1CILi1EEES8_S8_EEENS6_IJNS7_ILi192EEENS7_ILi160EEENS7_ILi64EEEEEELi64ENS_12float_e4m3_tEfNS_4arch4Sm90ELb0ELb1ELb1ELb1ELb0ELb1ELb0ELb1ELb1ELb1ELb0ELb0EEENS1_21CollectiveEpilogueFwdINS6_IJSA_SC_SB_EEES9_NS_10bfloat16_tESG_Li384ELb1ELb1ELb0ELb1EEENS1_36VarlenDynamicPersistentTileSchedulerILi192ELi160ELi384ELi128ELb0ELb1ELb1ELb1ELb0ELb1EEEEEEEEEvNT_6ParamsE:
[----:B------:R-:W-:Y:S01]  /*0000*/  LDC R1, c[0x0][0x37c] ;  /* 0x0000df00ff017b82 */ /* 0x000fe20000000800 */
[----:B------:R-:W-:Y:S05]  /*0010*/  EXIT ;  /* 0x000000000000794d */ /* 0x000fea0003800000 */
.L_x_5:
        /* <DEDUP_REMOVED lines=14> */
.L_x_14:


//--------------------- .text._ZN7cutlass13device_kernelIN5flash11enable_sm90INS1_16FlashAttnFwdSm90INS1_25CollectiveMainloopFwdSm90ILi2EN4cute5tupleIJNS5_1CILi1EEES8_S8_EEENS6_IJNS7_ILi192EEENS7_ILi160EEENS7_ILi64EEEEEELi64ENS_12float_e4m3_tEfNS_4arch4Sm90ELb1ELb0ELb1ELb0ELb0ELb0ELb0ELb1ELb1ELb1ELb0ELb0EEENS1_21CollectiveEpilogueFwdINS6_IJSA_SC_SB_EEES9_NS_10bfloat16_tESG_Li384ELb0ELb1ELb0ELb1EEENS1_30DynamicPersistentTileSchedulerILi384ELi128ELb0ELb1ELb1EEEEEEEEEvNT_6ParamsE --------------------------
	.section	.text._ZN7cutlass13device_kernelIN5flash11enable_sm90INS1_16FlashAttnFwdSm90INS1_25CollectiveMainloopFwdSm90ILi2EN4cute5tupleIJNS5_1CILi1EEES8_S8_EEENS6_IJNS7_ILi192EEENS7_ILi160EEENS7_ILi64EEEEEELi64ENS_12float_e4m3_tEfNS_4arch4Sm90ELb1ELb0ELb1ELb0ELb0ELb0ELb0ELb1ELb1ELb1ELb0ELb0EEENS1_21CollectiveEpilogueFwdINS6_IJSA_SC_SB_EEES9_NS_10bfloat16_tESG_Li384ELb0ELb1ELb0ELb1EEENS1_30DynamicPersistentTileSchedulerILi384ELi128ELb0ELb1ELb1EEEEEEEEEvNT_6ParamsE,"ax",@progbits
	.align	128
.text._ZN7cutlass13device_kernelIN5flash11enable_sm90INS1_16FlashAttnFwdSm90INS1_25CollectiveMainloopFwdSm90ILi2EN4cute5tupleIJNS5_1CILi1EEES8_S8_EEENS6_IJNS7_ILi192EEENS7_ILi160EEENS7_ILi64EEEEEELi64ENS_12float_e4m3_tEfNS_4arch4Sm90ELb1ELb0ELb1ELb0ELb0ELb0ELb0ELb1ELb1ELb1ELb0ELb0EEENS1_21CollectiveEpilogueFwdINS6_IJSA_SC_SB_EEES9_NS_10bfloat16_tESG_Li384ELb0ELb1ELb0ELb1EEENS1_30DynamicPersistentTileSchedulerILi384ELi128ELb0ELb1ELb1EEEEEEEEEvNT_6ParamsE:
        .type           _ZN7cutlass13device_kernelIN5flash11enable_sm90INS1_16FlashAttnFwdSm90INS1_25CollectiveMainloopFwdSm90ILi2EN4cute5tupleIJNS5_1CILi1EEES8_S8_EEENS6_IJNS7_ILi192EEENS7_ILi160EEENS7_ILi64EEEEEELi64ENS_12float_e4m3_tEfNS_4arch4Sm90ELb1ELb0ELb1ELb0ELb0ELb0ELb0ELb1ELb1ELb1ELb0ELb0EEENS1_21CollectiveEpilogueFwdINS6_IJSA_SC_SB_EEES9_NS_10bfloat16_tESG_Li384ELb0ELb1ELb0ELb1EEENS1_30DynamicPersistentTileSchedulerILi384ELi128ELb0ELb1ELb1EEEEEEEEEvNT_6ParamsE,@function
        .size           _ZN7cutlass13device_kernelIN5flash11enable_sm90INS1_16FlashAttnFwdSm90INS1_25CollectiveMainloopFwdSm90ILi2EN4cute5tupleIJNS5_1CILi1EEES8_S8_EEENS6_IJNS7_ILi192EEENS7_ILi160EEENS7_ILi64EEEEEELi64ENS_12float_e4m3_tEfNS_4arch4Sm90ELb1ELb0ELb1ELb0ELb0ELb0ELb0ELb1ELb1ELb1ELb0ELb0EEENS1_21CollectiveEpilogueFwdINS6_IJSA_SC_SB_EEES9_NS_10bfloat16_tESG_Li384ELb0ELb1ELb0ELb1EEENS1_30DynamicPersistentTileSchedulerILi384ELi128ELb0ELb1ELb1EEEEEEEEEvNT_6ParamsE,(.L_x_15 - _ZN7cutlass13device_kernelIN5flash11enable_sm90INS1_16FlashAttnFwdSm90INS1_25CollectiveMainloopFwdSm90ILi2EN4cute5tupleIJNS5_1CILi1EEES8_S8_EEENS6_IJNS7_ILi192EEENS7_ILi160EEENS7_ILi64EEEEEELi64ENS_12float_e4m3_tEfNS_4arch4Sm90ELb1ELb0ELb1ELb0ELb0ELb0ELb0ELb1ELb1ELb1ELb0ELb0EEENS1_21CollectiveEpilogueFwdINS6_IJSA_SC_SB_EEES9_NS_10bfloat16_tESG_Li384ELb0ELb1ELb0ELb1EEENS1_30DynamicPersistentTileSchedulerILi384ELi128ELb0ELb1ELb1EEEEEEEEEvNT_6ParamsE)
        .other          _ZN7cutlass13device_kernelIN5flash11enable_sm90INS1_16FlashAttnFwdSm90INS1_25CollectiveMainloopFwdSm90ILi2EN4cute5tupleIJNS5_1CILi1EEES8_S8_EEENS6_IJNS7_ILi192EEENS7_ILi160EEENS7_ILi64EEEEEELi64ENS_12float_e4m3_tEfNS_4arch4Sm90ELb1ELb0ELb1ELb0ELb0ELb0ELb0ELb1ELb1ELb1ELb0ELb0EEENS1_21CollectiveEpilogueFwdINS6_IJSA_SC_SB_EEES9_NS_10bfloat16_tESG_Li384ELb0ELb1ELb0ELb1EEENS1_30DynamicPersistentTileSchedulerILi384ELi128ELb0ELb1ELb1EEEEEEEEEvNT_6ParamsE,@"STO_CUDA_ENTRY STV_DEFAULT"
_ZN7cutlass13device_kernelIN5flash11enable_sm90INS1_16FlashAttnFwdSm90INS1_25CollectiveMainloopFwdSm90ILi2EN4cute5tupleIJNS5_1CILi1EEES8_S8_EEENS6_IJNS7_ILi192EEENS7_ILi160EEENS7_ILi64EEEEEELi64ENS_12float_e4m3_tEfNS_4arch4Sm90ELb1ELb0ELb1ELb0ELb0ELb0ELb0ELb1ELb1ELb1ELb0ELb0EEENS1_21CollectiveEpilogueFwdINS6_IJSA_SC_SB_EEES9_NS_10bfloat16_tESG_Li384ELb0ELb1ELb0ELb1EEENS1_30DynamicPersistentTileSchedulerILi384ELi128ELb0ELb1ELb1EEEEEEEEEvNT_6ParamsE:
[----:B------:R-:W-:Y:S01]  /*0000*/  LDC R1, c[0x0][0x37c] ;  /* 0x0000df00ff017b82 */ /* 0x000fe20000000800 */
[----:B------:R-:W-:Y:S05]  /*0010*/  EXIT ;  /* 0x000000000000794d */ /* 0x000fea0003800000 */
.L_x_6:
        /* <DEDUP_REMOVED lines=14> */
.L_x_15:


//--------------------- .text._ZN7cutlass13device_kernelIN5flash11enable_sm90INS1_16FlashAttnFwdSm90INS1_25CollectiveMainloopFwdSm90ILi2EN4cute5tupleIJNS5_1CILi1EEES8_S8_EEENS6_IJNS7_ILi192EEENS7_ILi160EEENS7_ILi64EEEEEELi64ENS_12float_e4m3_tEfNS_4arch4Sm90ELb1ELb0ELb1ELb1ELb0ELb0ELb0ELb1ELb1ELb1ELb0ELb0EEENS1_21CollectiveEpilogueFwdINS6_IJSA_SC_SB_EEES9_NS_10bfloat16_tESG_Li384ELb1ELb1ELb0ELb1EEENS1_36VarlenDynamicPersistentTileSchedulerILi192ELi160ELi384ELi128ELb0ELb1ELb1ELb1ELb1ELb1EEEEEEEEEvNT_6ParamsE --------------------------
	.section	.text._ZN7cutlass13device_kernelIN5flash11enable_sm90INS1_16FlashAttnFwdSm90INS1_25CollectiveMainloopFwdSm90ILi2EN4cute5tupleIJNS5_1CILi1EEES8_S8_EEENS6_IJNS7_ILi192EEENS7_ILi160EEENS7_ILi64EEEEEELi64ENS_12float_e4m3_tEfNS_4arch4Sm90ELb1ELb0ELb1ELb1ELb0ELb0ELb0ELb1ELb1ELb1ELb0ELb0EEENS1_21CollectiveEpilogueFwdINS6_IJSA_SC_SB_EEES9_NS_10bfloat16_tESG_Li384ELb1ELb1ELb0ELb1EEENS1_36VarlenDynamicPersistentTileSchedulerILi192ELi160ELi384ELi128ELb0ELb1ELb1ELb1ELb1ELb1EEEEEEEEEvNT_6ParamsE,"ax",@progbits
	.align	128
.text._ZN7cutlass13device_kernelIN5flash11enable_sm90INS1_16FlashAttnFwdSm90INS1_25CollectiveMainloopFwdSm90ILi2EN4cute5tupleIJNS5_1CILi1EEES8_S8_EEENS6_IJNS7_ILi192EEENS7_ILi160EEENS7_ILi64EEEEEELi64ENS_12float_e4m3_tEfNS_4arch4Sm90ELb1ELb0ELb1ELb1ELb0ELb0ELb0ELb1ELb1ELb1ELb0ELb0EEENS1_21CollectiveEpilogueFwdINS6_IJSA_SC_SB_EEES9_NS_10bfloat16_tESG_Li384ELb1ELb1ELb0ELb1EEENS1_36VarlenDynamicPersistentTileSchedulerILi192ELi160ELi384ELi128ELb0ELb1ELb1ELb1ELb1ELb1EEEEEEEEEvNT_6ParamsE:
        .type           _ZN7cutlass13device_kernelIN5flash11enable_sm90INS1_16FlashAttnFwdSm90INS1_25CollectiveMainloopFwdSm90ILi2EN4cute5tupleIJNS5_1CILi1EEES8_S8_EEENS6_IJNS7_ILi192EEENS7_ILi160EEENS7_ILi64EEEEEELi64ENS_12float_e4m3_tEfNS_4arch4Sm90ELb1ELb0ELb1ELb1ELb0ELb0ELb0ELb1ELb1ELb1ELb0ELb0EEENS1_21CollectiveEpilogueFwdINS6_IJSA_SC_SB_EEES9_NS_10bfloat16_tESG_Li384ELb1ELb1ELb0ELb1EEENS1_36VarlenDynamicPersistentTileSchedulerILi192ELi160ELi384ELi128ELb0ELb1ELb1ELb1ELb1ELb1EEEEEEEEEvNT_6ParamsE,@function
        .size           _ZN7cutlass13device_kernelIN5flash11enable_sm90INS1_16FlashAttnFwdSm90INS1_25CollectiveMainloopFwdSm90ILi2EN4cute5tupleIJNS5_1CILi1EEES8_S8_EEENS6_IJNS7_ILi192EEENS7_ILi160EEENS7_ILi64EEEEEELi64ENS_12float_e4m3_tEfNS_4arch4Sm90ELb1ELb0ELb1ELb1ELb0ELb0ELb0ELb1ELb1ELb1ELb0ELb0EEENS1_21CollectiveEpilogueFwdINS6_IJSA_SC_SB_EEES9_NS_10bfloat16_tESG_Li384ELb1ELb1ELb0ELb1EEENS1_36VarlenDynamicPersistentTileSchedulerILi192ELi160ELi384ELi128ELb0ELb1ELb1ELb1ELb1ELb1EEEEEEEEEvNT_6ParamsE,(.L_x_16 - _ZN7cutlass13device_kernelIN5flash11enable_sm90INS1_16FlashAttnFwdSm90INS1_25CollectiveMainloopFwdSm90ILi2EN4cute5tupleIJNS5_1CILi1EEES8_S8_EEENS6_IJNS7_ILi192EEENS7_ILi160EEENS7_ILi64EEEEEELi64ENS_12float_e4m3_tEfNS_4arch4Sm90ELb1ELb0ELb1ELb1ELb0ELb0ELb0ELb1ELb1ELb1ELb0ELb0EEENS1_21CollectiveEpilogueFwdINS6_IJSA_SC_SB_EEES9_NS_10bfloat16_tESG_Li384ELb1ELb1ELb0ELb1EEENS1_36VarlenDynamicPersistentTileSchedulerILi192ELi160ELi384ELi128ELb0ELb1ELb1ELb1ELb1ELb1EEEEEEEEEvNT_6ParamsE)
        .other          _ZN7cutlass13device_kernelIN5flash11enable_sm90INS1_16FlashAttnFwdSm90INS1_25CollectiveMainloopFwdSm90ILi2EN4cute5tupleIJNS5_1CILi1EEES8_S8_EEENS6_IJNS7_ILi192EEENS7_ILi160EEENS7_ILi64EEEEEELi64ENS_12float_e4m3_tEfNS_4arch4Sm90ELb1ELb0ELb1ELb1ELb0ELb0ELb0ELb1ELb1ELb1ELb0ELb0EEENS1_21CollectiveEpilogueFwdINS6_IJSA_SC_SB_EEES9_NS_10bfloat16_tESG_Li384ELb1ELb1ELb0ELb1EEENS1_36VarlenDynamicPersistentTileSchedulerILi192ELi160ELi384ELi128ELb0ELb1ELb1ELb1ELb1ELb1EEEEEEEEEvNT_6ParamsE,@"STO_CUDA_ENTRY STV_DEFAULT"
_ZN7cutlass13device_kernelIN5flash11enable_sm90INS1_16FlashAttnFwdSm90INS1_25CollectiveMainloopFwdSm90ILi2EN4cute5tupleIJNS5_1CILi1EEES8_S8_EEENS6_IJNS7_ILi192EEENS7_ILi160EEENS7_ILi64EEEEEELi64ENS_12float_e4m3_tEfNS_4arch4Sm90ELb1ELb0ELb1ELb1ELb0ELb0ELb0ELb1ELb1ELb1ELb0ELb0EEENS1_21CollectiveEpilogueFwdINS6_IJSA_SC_SB_EEES9_NS_10bfloat16_tESG_Li384ELb1ELb1ELb0ELb1EEENS1_36VarlenDynamicPersistentTileSchedulerILi192ELi160ELi384ELi128ELb0ELb1ELb1ELb1ELb1ELb1EEEEEEEEEvNT_6ParamsE:
[----:B------:R-:W-:Y:S01]  /*0000*/  LDC R1, c[0x0][0x37c] ;  /* 0x0000df00ff017b82 */ /* 0x000fe20000000800 */
[----:B------:R-:W-:Y:S05]  /*0010*/  EXIT ;  /* 0x000000000000794d */ /* 0x000fea0003800000 */
.L_x_7:
        /* <DEDUP_REMOVED lines=14> */
.L_x_16:


//--------------------- .text._ZN7cutlass13device_kernelIN5flash11enable_sm90INS1_16FlashAttnFwdSm90INS1_25CollectiveMainloopFwdSm90ILi2EN4cute5tupleIJNS5_1CILi1EEES8_S8_EEENS6_IJNS7_ILi192EEENS7_ILi160EEENS7_ILi64EEEEEELi64ENS_12float_e4m3_tEfNS_4arch4Sm90ELb1ELb0ELb1ELb1ELb0ELb1ELb0ELb1ELb1ELb1ELb0ELb0EEENS1_21CollectiveEpilogueFwdINS6_IJSA_SC_SB_EEES9_NS_10bfloat16_tESG_Li384ELb1ELb1ELb0ELb1EEENS1_36VarlenDynamicPersistentTileSchedulerILi192ELi160ELi384ELi128ELb0ELb1ELb1ELb1ELb1ELb1EEEEEEEEEvNT_6ParamsE --------------------------
	.section	.text._ZN7cutlass13device_kernelIN5flash11enable_sm90INS1_16FlashAttnFwdSm90INS1_25CollectiveMainloopFwdSm90ILi2EN4cute5tupleIJNS5_1CILi1EEES8_S8_EEENS6_IJNS7_ILi192EEENS7_ILi160EEENS7_ILi64EEEEEELi64ENS_12float_e4m3_tEfNS_4arch4Sm90ELb1ELb0ELb1ELb1ELb0ELb1ELb0ELb1ELb1ELb1ELb0ELb0EEENS1_21CollectiveEpilogueFwdINS6_IJSA_SC_SB_EEES9_NS_10bfloat16_tESG_Li384ELb1ELb1ELb0ELb1EEENS1_36VarlenDynamicPersistentTileSchedulerILi192ELi160ELi384ELi128ELb0ELb1ELb1ELb1ELb1ELb1EEEEEEEEEvNT_6ParamsE,"ax",@progbits
	.align	128
.text._ZN7cutlass13device_kernelIN5flash11enable_sm90INS1_16FlashAttnFwdSm90INS1_25CollectiveMainloopFwdSm90ILi2EN4cute5tupleIJNS5_1CILi1EEES8_S8_EEENS6_IJNS7_ILi192EEENS7_ILi160EEENS7_ILi64EEEEEELi64ENS_12float_e4m3_tEfNS_4arch4Sm90ELb1ELb0ELb1ELb1ELb0ELb1ELb0ELb1ELb1ELb1ELb0ELb0EEENS1_21CollectiveEpilogueFwdINS6_IJSA_SC_SB_EEES9_NS_10bfloat16_tESG_Li384ELb1ELb1ELb0ELb1EEENS1_36VarlenDynamicPersistentTileSchedulerILi192ELi160ELi384ELi128ELb0ELb1ELb1ELb1ELb1ELb1EEEEEEEEEvNT_6ParamsE:
        .type           _ZN7cutlass13device_kernelIN5flash11enable_sm90INS1_16FlashAttnFwdSm90INS1_25CollectiveMainloopFwdSm90ILi2EN4cute5tupleIJNS5_1CILi1EEES8_S8_EEENS6_IJNS7_ILi192EEENS7_ILi160EEENS7_ILi64EEEEEELi64ENS_12float_e4m3_tEfNS_4arch4Sm90ELb1ELb0ELb1ELb1ELb0ELb1ELb0ELb1ELb1ELb1ELb0ELb0EEENS1_21CollectiveEpilogueFwdINS6_IJSA_SC_SB_EEES9_NS_10bfloat16_tESG_Li384ELb1ELb1ELb0ELb1EEENS1_36VarlenDynamicPersistentTileSchedulerILi192ELi160ELi384ELi128ELb0ELb1ELb1ELb1ELb1ELb1EEEEEEEEEvNT_6ParamsE,@function
        .size           _ZN7cutlass13device_kernelIN5flash11enable_sm90INS1_16FlashAttnFwdSm90INS1_25CollectiveMainloopFwdSm90ILi2EN4cute5tupleIJNS5_1CILi1EEES8_S8_EEENS6_IJNS7_ILi192EEENS7_ILi160EEENS7_ILi64EEEEEELi64ENS_12float_e4m3_tEfNS_4arch4Sm90ELb1ELb0ELb1ELb1ELb0ELb1ELb0ELb1ELb1ELb1ELb0ELb0EEENS1_21CollectiveEpilogueFwdINS6_IJSA_SC_SB_EEES9_NS_10bfloat16_tESG_Li384ELb1ELb1ELb0ELb1EEENS1_36VarlenDynamicPersistentTileSchedulerILi192ELi160ELi384ELi128ELb0ELb1ELb1ELb1ELb1ELb1EEEEEEEEEvNT_6ParamsE,(.L_x_17 - _ZN7cutlass13device_kernelIN5flash11enable_sm90INS1_16FlashAttnFwdSm90INS1_25CollectiveMainloopFwdSm90ILi2EN4cute5tupleIJNS5_1CILi1EEES8_S8_EEENS6_IJNS7_ILi192EEENS7_ILi160EEENS7_ILi64EEEEEELi64ENS_12float_e4m3_tEfNS_4arch4Sm90ELb1ELb0ELb1ELb1ELb0ELb1ELb0ELb1ELb1ELb1ELb0ELb0EEENS1_21CollectiveEpilogueFwdINS6_IJSA_SC_SB_EEES9_NS_10bfloat16_tESG_Li384ELb1ELb1ELb0ELb1EEENS1_36VarlenDynamicPersistentTileSchedulerILi192ELi160ELi384ELi128ELb0ELb1ELb1ELb1ELb1ELb1EEEEEEEEEvNT_6ParamsE)
        .other          _ZN7cutlass13device_kernelIN5flash11enable_sm90INS1_16FlashAttnFwdSm90INS1_25CollectiveMainloopFwdSm90ILi2EN4cute5tupleIJNS5_1CILi1EEES8_S8_EEENS6_IJNS7_ILi192EEENS7_ILi160EEENS7_ILi64EEEEEELi64ENS_12float_e4m3_tEfNS_4arch4Sm90ELb1ELb0ELb1ELb1ELb0ELb1ELb0ELb1ELb1ELb1ELb0ELb0EEENS1_21CollectiveEpilogueFwdINS6_IJSA_SC_SB_EEES9_NS_10bfloat16_tESG_Li384ELb1ELb1ELb0ELb1EEENS1_36VarlenDynamicPersistentTileSchedulerILi192ELi160ELi384ELi128ELb0ELb1ELb1ELb1ELb1ELb1EEEEEEEEEvNT_6ParamsE,@"STO_CUDA_ENTRY STV_DEFAULT"
_ZN7cutlass13device_kernelIN5flash11enable_sm90INS1_16FlashAttnFwdSm90INS1_25CollectiveMainloopFwdSm90ILi2EN4cute5tupleIJNS5_1CILi1EEES8_S8_EEENS6_IJNS7_ILi192EEENS7_ILi160EEENS7_ILi64EEEEEELi64ENS_12float_e4m3_tEfNS_4arch4Sm90ELb1ELb0ELb1ELb1ELb0ELb1ELb0ELb1ELb1ELb1ELb0ELb0EEENS1_21CollectiveEpilogueFwdINS6_IJSA_SC_SB_EEES9_NS_10bfloat16_tESG_Li384ELb1ELb1ELb0ELb1EEENS1_36VarlenDynamicPersistentTileSchedulerILi192ELi160ELi384ELi128ELb0ELb1ELb1ELb1ELb1ELb1EEEEEEEEEvNT_6ParamsE:
[----:B------:R-:W-:Y:S01]  /*0000*/  LDC R1, c[0x0][0x37c] ;  /* 0x0000df00ff017b82 */ /* 0x000fe20000000800 */
[----:B------:R-:W-:Y:S05]  /*0010*/  EXIT ;  /* 0x000000000000794d */ /* 0x000fea0003800000 */
.L_x_8:
        /* <DEDUP_REMOVED lines=14> */
.L_x_17:


//--------------------- .nv.shared.reserved.0     --------------------------
	.section	.nv.shared.reserved.0,"aw",@nobits
	.weak		__nv_reservedSMEM_offset_0_alias
	.size		__nv_reservedSMEM_offset_0_alias, 0, 64
	.other		__nv_reservedSMEM_offset_0_alias,@"STO_CUDA_RESERVED_SHARED STV_DEFAULT"
__nv_reservedSMEM_offset_0_alias:
	.zero		0
	.zero		64


//--------------------- .nv.global                --------------------------
	.section	.nv.global,"aw",@nobits
.nv.global:
	.type		_ZN81_INTERNAL_acdd9c0f_45_flash_fwd_hdim64_e4m3_softcap_packgqa_sm90_cu_49158569_34024cute1_E,@object
	.size		_ZN81_INTERNAL_acdd9c0f_45_flash_fwd_hdim64_e4m3_softcap_packgqa_sm90_cu_49158569_34024cute1_E,(_ZN81_INTERNAL_acdd9c0f_45_flash_fwd_hdim64_e4m3_softcap_packgqa_sm90_cu_49158569_34024cuda3std3__45__cpo6cbeginE - _ZN81_INTERNAL_acdd9c0f_45_flash_fwd_hdim64_e4m3_softcap_packgqa_sm90_cu_49158569_34024cute1_E)
_ZN81_INTERNAL_acdd9c0f_45_flash_fwd_hdim64_e4m3_softcap_packgqa_sm90_cu_49158569_34024cute1_E:
	.zero		1
	.type		_ZN81_INTERNAL_acdd9c0f_45_flash_fwd_hdim64_e4m3_softcap_packgqa_sm90_cu_49158569_34024cuda3std3__45__cpo6cbeginE,@object
	.size		_ZN81_INTERNAL_acdd9c0f_45_flash_fwd_hdim64_e4m3_softcap_packgqa_sm90_cu_49158569_34024cuda3std3__45__cpo6cbeginE,(_ZN81_INTERNAL_acdd9c0f_45_flash_fwd_hdim64_e4m3_softcap_packgqa_sm90_cu_49158569_34024cuda3std3__48in_placeE - _ZN81_INTERNAL_acdd9c0f_45_flash_fwd_hdim64_e4m3_softcap_packgqa_sm90_cu_49158569_34024cuda3std3__45__cpo6cbeginE)
_ZN81_INTERNAL_acdd9c0f_45_flash_fwd_hdim64_e4m3_softcap_packgqa_sm90_cu_49158569_34024cuda3std3__45__cpo6cbeginE:
	.zero		1
	.type		_ZN81_INTERNAL_acdd9c0f_45_flash_fwd_hdim64_e4m3_softcap_packgqa_sm90_cu_49158569_34024cuda3std3__48in_placeE,@object
	.size		_ZN81_INTERNAL_acdd9c0f_45_flash_fwd_hdim64_e4m3_softcap_packgqa_sm90_cu_49158569_34024cuda3std3__48in_placeE,(_ZN81_INTERNAL_acdd9c0f_45_flash_fwd_hdim64_e4m3_softcap_packgqa_sm90_cu_49158569_34024cuda3std6ranges3__45__cpo9iter_moveE - _ZN81_INTERNAL_acdd9c0f_45_flash_fwd_hdim64_e4m3_softcap_packgqa_sm90_cu_49158569_34024cuda3std3__48in_placeE)
_ZN81_INTERNAL_acdd9c0f_45_flash_fwd_hdim64_e4m3_softcap_packgqa_sm90_cu_49158569_34024cuda3std3__48in_placeE:
	.zero		1
	.type		_ZN81_INTERNAL_acdd9c0f_45_flash_fwd_hdim64_e4m3_softcap_packgqa_sm90_cu_49158569_34024cuda3std6ranges3__45__cpo9iter_moveE,@object
	.size		_ZN81_INTERNAL_acdd9c0f_45_flash_fwd_hdim64_e4m3_softcap_packgqa_sm90_cu_49158569_34024cuda3std6ranges3__45__cpo9iter_moveE,(_ZN81_INTERNAL_acdd9c0f_45_flash_fwd_hdim64_e4m3_softcap_packgqa_sm90_cu_49158569_34024cuda3std3__45__cpo5beginE - _ZN81_INTERNAL_acdd9c0f_45_flash_fwd_hdim64_e4m3_softcap_packgqa_sm90_cu_49158569_34024cuda3std6ranges3__45__cpo9iter_moveE)
_ZN81_INTERNAL_acdd9c0f_45_flash_fwd_hdim64_e4m3_softcap_packgqa_sm90_cu_49158569_34024cuda3std6ranges3__45__cpo9iter_moveE:
	.zero		1
	.type		_ZN81_INTERNAL_acdd9c0f_45_flash_fwd_hdim64_e4m3_softcap_packgqa_sm90_cu_49158569_34024cuda3std3__45__cpo5beginE,@object
	.size		_ZN81_INTERNAL_acdd9c0f_45_flash_fwd_hdim64_e4m3_softcap_packgqa_sm90_cu_49158569_34024cuda3std3__45__cpo5beginE,(_ZN81_INTERNAL_acdd9c0f_45_flash_fwd_hdim64_e4m3_softcap_packgqa_sm90_cu_49158569_34024cuda3std3__483_GLOBAL__N__acdd9c0f_45_flash_fwd_hdim64_e4m3_softcap_packgqa_sm90_cu_49158569_34026ignoreE - _ZN81_INTERNAL_acdd9c0f_45_flash_fwd_hdim64_e4m3_softcap_packgqa_sm90_cu_49158569_34024cuda3std3__45__cpo5beginE)
_ZN81_INTERNAL_acdd9c0f_45_flash_fwd_hdim64_e4m3_softcap_packgqa_sm90_cu_49158569_34024cuda3std3__45__cpo5beginE:
	.zero		1
	.type		_ZN81_INTERNAL_acdd9c0f_45_flash_fwd_hdim64_e4m3_softcap_packgqa_sm90_cu_49158569_34024cuda3std3__483_GLOBAL__N__acdd9c0f_45_flash_fwd_hdim64_e4m3_softcap_packgqa_sm90_cu_49158569_34026ignoreE,@object
	.size		_ZN81_INTERNAL_acdd9c0f_45_flash_fwd_hdim64_e4m3_softcap_packgqa_sm90_cu_49158569_34024cuda3std3__483_GLOBAL__N__acdd9c0f_45_flash_fwd_hdim64_e4m3_softcap_packgqa_sm90_cu_49158569_34026ignoreE,(_ZN81_INTERNAL_acdd9c0f_45_flash_fwd_hdim64_e4m3_softcap_packgqa_sm90_cu_49158569_34024cute7productE - _ZN81_INTERNAL_acdd9c0f_45_flash_fwd_hdim64_e4m3_softcap_packgqa_sm90_cu_49158569_34024cuda3std3__483_GLOBAL__N__acdd9c0f_45_flash_fwd_hdim64_e4m3_softcap_packgqa_sm90_cu_49158569_34026ignoreE)
_ZN81_INTERNAL_acdd9c0f_45_flash_fwd_hdim64_e4m3_softcap_packgqa_sm90_cu_49158569_34024cuda3std3__483_GLOBAL__N__acdd9c0f_45_flash_fwd_hdim64_e4m3_softcap_packgqa_sm90_cu_49158569_34026ignoreE:
	.zero		1
	.type		_ZN81_INTERNAL_acdd9c0f_45_flash_fwd_hdim64_e4m3_softcap_packgqa_sm90_cu_49158569_34024cute7productE,@object
	.size		_ZN81_INTERNAL_acdd9c0f_45_flash_fwd_hdim64_e4m3_softcap_packgqa_sm90_cu_49158569_34024cute7productE,(_ZN81_INTERNAL_acdd9c0f_45_flash_fwd_hdim64_e4m3_softcap_packgqa_sm90_cu_49158569_34024cuda3std3__45__cpo3endE - _ZN81_INTERNAL_acdd9c0f_45_flash_fwd_hdim64_e4m3_softcap_packgqa_sm90_cu_49158569_34024cute7productE)
_ZN81_INTERNAL_acdd9c0f_45_flash_fwd_hdim64_e4m3_softcap_packgqa_sm90_cu_49158569_34024cute7productE:
	.zero		1
	.type		_ZN81_INTERNAL_acdd9c0f_45_flash_fwd_hdim64_e4m3_softcap_packgqa_sm90_cu_49158569_34024cuda3std3__45__cpo3endE,@object
	.size		_ZN81_INTERNAL_acdd9c0f_45_flash_fwd_hdim64_e4m3_softcap_packgqa_sm90_cu_49158569_34024cuda3std3__45__cpo3endE,(_ZN81_INTERNAL_acdd9c0f_45_flash_fwd_hdim64_e4m3_softcap_packgqa_sm90_cu_49158569_34024cuda3std3__419piecewise_constructE - _ZN81_INTERNAL_acdd9c0f_45_flash_fwd_hdim64_e4m3_softcap_packgqa_sm90_cu_49158569_34024cuda3std3__45__cpo3endE)
_ZN81_INTERNAL_acdd9c0f_45_flash_fwd_hdim64_e4m3_softcap_packgqa_sm90_cu_49158569_34024cuda3std3__45__cpo3endE:
	.zero		1
	.type		_ZN81_INTERNAL_acdd9c0f_45_flash_fwd_hdim64_e4m3_softcap_packgqa_sm90_cu_49158569_34024cuda3std3__419piecewise_constructE,@object
	.size		_ZN81_INTERNAL_acdd9c0f_45_flash_fwd_hdim64_e4m3_softcap_packgqa_sm90_cu_49158569_34024cuda3std3__419piecewise_constructE,(_ZN81_INTERNAL_acdd9c0f_45_flash_fwd_hdim64_e4m3_softcap_packgqa_sm90_cu_49158569_34024cuda3std3__45__cpo4cendE - _ZN81_INTERNAL_acdd9c0f_45_flash_fwd_hdim64_e4m3_softcap_packgqa_sm90_cu_49158569_34024cuda3std3__419piecewise_constructE)
_ZN81_INTERNAL_acdd9c0f_45_flash_fwd_hdim64_e4m3_softcap_packgqa_sm90_cu_49158569_34024cuda3std3__419piecewise_constructE:
	.zero		1
	.type		_ZN81_INTERNAL_acdd9c0f_45_flash_fwd_hdim64_e4m3_softcap_packgqa_sm90_cu_49158569_34024cuda3std3__45__cpo4cendE,@object
	.size		_ZN81_INTERNAL_acdd9c0f_45_flash_fwd_hdim64_e4m3_softcap_packgqa_sm90_cu_49158569_34024cuda3std3__45__cpo4cendE,(_ZN81_INTERNAL_acdd9c0f_45_flash_fwd_hdim64_e4m3_softcap_packgqa_sm90_cu_49158569_34024cuda3std6ranges3__45__cpo4swapE - _ZN81_INTERNAL_acdd9c0f_45_flash_fwd_hdim64_e4m3_softcap_packgqa_sm90_cu_49158569_34024cuda3std3__45__cpo4cendE)
_ZN81_INTERNAL_acdd9c0f_45_flash_fwd_hdim64_e4m3_softcap_packgqa_sm90_cu_49158569_34024cuda3std3__45__cpo4cendE:
	.zero		1
	.type		_ZN81_INTERNAL_acdd9c0f_45_flash_fwd_hdim64_e4m3_softcap_packgqa_sm90_cu_49158569_34024cuda3std6ranges3__45__cpo4swapE,@object
	.size		_ZN81_INTERNAL_acdd9c0f_45_flash_fwd_hdim64_e4m3_softcap_packgqa_sm90_cu_49158569_34024cuda3std6ranges3__45__cpo4swapE,(.L_7 - _ZN81_INTERNAL_acdd9c0f_45_flash_fwd_hdim64_e4m3_softcap_packgqa_sm90_cu_49158569_34024cuda3std6ranges3__45__cpo4swapE)
_ZN81_INTERNAL_acdd9c0f_45_flash_fwd_hdim64_e4m3_softcap_packgqa_sm90_cu_49158569_34024cuda3std6ranges3__45__cpo4swapE:
	.zero		1
.L_7:


//--------------------- .nv.constant0._ZN7cutlass13device_kernelIN5flash11enable_sm90INS1_16FlashAttnFwdSm90INS1_25CollectiveMainloopFwdSm90ILi2EN4cute5tupleIJNS5_1CILi1EEES8_S8_EEENS6_IJNS7_ILi192EEENS7_ILi160EEENS7_ILi64EEEEEELi64ENS_12float_e4m3_tEfNS_4arch4Sm90ELb0ELb0ELb1ELb0ELb0ELb0ELb0ELb1ELb1ELb1ELb0ELb0EEENS1_21CollectiveEpilogueFwdINS6_IJSA_SC_SB_EEES9_NS_10bfloat16_tESG_Li384ELb0ELb1ELb0ELb1EEENS1_29StaticPersistentTileSchedulerILb0EEEEEEEEEvNT_6ParamsE --------------------------
	.section	.nv.constant0._ZN7cutlass13device_kernelIN5flash11enable_sm90INS1_16FlashAttnFwdSm90INS1_25CollectiveMainloopFwdSm90ILi2EN4cute5tupleIJNS5_1CILi1EEES8_S8_EEENS6_IJNS7_ILi192EEENS7_ILi160EEENS7_ILi64EEEEEELi64ENS_12float_e4m3_tEfNS_4arch4Sm90ELb0ELb0ELb1ELb0ELb0ELb0ELb0ELb1ELb1ELb1ELb0ELb0EEENS1_21CollectiveEpilogueFwdINS6_IJSA_SC_SB_EEES9_NS_10bfloat16_tESG_Li384ELb0ELb1ELb0ELb1EEENS1_29StaticPersistentTileSchedulerILb0EEEEEEEEEvNT_6ParamsE,"a",@progbits
	.sectionflags	@""
	.align	4
.nv.constant0._ZN7cutlass13device_kernelIN5flash11enable_sm90INS1_16FlashAttnFwdSm90INS1_25CollectiveMainloopFwdSm90ILi2EN4cute5tupleIJNS5_1CILi1EEES8_S8_EEENS6_IJNS7_ILi192EEENS7_ILi160EEENS7_ILi64EEEEEELi64ENS_12float_e4m3_tEfNS_4arch4Sm90ELb0ELb0ELb1ELb0ELb0ELb0ELb0ELb1ELb1ELb1ELb0ELb0EEENS1_21CollectiveEpilogueFwdINS6_IJSA_SC_SB_EEES9_NS_10bfloat16_tESG_Li384ELb0ELb1ELb0ELb1EEENS1_29StaticPersistentTileSchedulerILb0EEEEEEEEEvNT_6ParamsE:
	.zero		3456


//--------------------- .nv.constant0._ZN7cutlass13device_kernelIN5flash11enable_sm90INS1_16FlashAttnFwdSm90INS1_25CollectiveMainloopFwdSm90ILi2EN4cute5tupleIJNS5_1CILi1EEES8_S8_EEENS6_IJNS7_ILi192EEENS7_ILi160EEENS7_ILi64EEEEEELi64ENS_12float_e4m3_tEfNS_4arch4Sm90ELb0ELb0ELb1ELb1ELb0ELb0ELb0ELb1ELb1ELb1ELb0ELb0EEENS1_21CollectiveEpilogueFwdINS6_IJSA_SC_SB_EEES9_NS_10bfloat16_tESG_Li384ELb1ELb1ELb0ELb1EEENS1_36VarlenDynamicPersistentTileSchedulerILi192ELi160ELi384ELi128ELb0ELb1ELb1ELb0ELb1ELb1EEEEEEEEEvNT_6ParamsE --------------------------
	.section	.nv.constant0._ZN7cutlass13device_kernelIN5flash11enable_sm90INS1_16FlashAttnFwdSm90INS1_25CollectiveMainloopFwdSm90ILi2EN4cute5tupleIJNS5_1CILi1EEES8_S8_EEENS6_IJNS7_ILi192EEENS7_ILi160EEENS7_ILi64EEEEEELi64ENS_12float_e4m3_tEfNS_4arch4Sm90ELb0ELb0ELb1ELb1ELb0ELb0ELb0ELb1ELb1ELb1ELb0ELb0EEENS1_21CollectiveEpilogueFwdINS6_IJSA_SC_SB_EEES9_NS_10bfloat16_tESG_Li384ELb1ELb1ELb0ELb1EEENS1_36VarlenDynamicPersistentTileSchedulerILi192ELi160ELi384ELi128ELb0ELb1ELb1ELb0ELb1ELb1EEEEEEEEEvNT_6ParamsE,"a",@progbits
	.sectionflags	@""
	.align	4
.nv.constant0._ZN7cutlass13device_kernelIN5flash11enable_sm90INS1_16FlashAttnFwdSm90INS1_25CollectiveMainloopFwdSm90ILi2EN4cute5tupleIJNS5_1CILi1EEES8_S8_EEENS6_IJNS7_ILi192EEENS7_ILi160EEENS7_ILi64EEEEEELi64ENS_12float_e4m3_tEfNS_4arch4Sm90ELb0ELb0ELb1ELb1ELb0ELb0ELb0ELb1ELb1ELb1ELb0ELb0EEENS1_21CollectiveEpilogueFwdINS6_IJSA_SC_SB_EEES9_NS_10bfloat16_tESG_Li384ELb1ELb1ELb0ELb1EEENS1_36VarlenDynamicPersistentTileSchedulerILi192ELi160ELi384ELi128ELb0ELb1ELb1ELb0ELb1ELb1EEEEEEEEEvNT_6ParamsE:
	.zero		3584


//--------------------- .nv.constant0._ZN7cutlass13device_kernelIN5flash11enable_sm90INS1_16FlashAttnFwdSm90INS1_25CollectiveMainloopFwdSm90ILi2EN4cute5tupleIJNS5_1CILi1EEES8_S8_EEENS6_IJNS7_ILi192EEENS7_ILi160EEENS7_ILi64EEEEEELi64ENS_12float_e4m3_tEfNS_4arch4Sm90ELb0ELb0ELb1ELb1ELb0ELb1ELb0ELb1ELb1ELb1ELb0ELb0EEENS1_21CollectiveEpilogueFwdINS6_IJSA_SC_SB_EEES9_NS_10bfloat16_tESG_Li384ELb1ELb1ELb0ELb1EEENS1_36VarlenDynamicPersistentTileSchedulerILi192ELi160ELi384ELi128ELb0ELb1ELb1ELb0ELb1ELb1EEEEEEEEEvNT_6ParamsE --------------------------
	.section	.nv.constant0._ZN7cutlass13device_kernelIN5flash11enable_sm90INS1_16FlashAttnFwdSm90INS1_25CollectiveMainloopFwdSm90ILi2EN4cute5tupleIJNS5_1CILi1EEES8_S8_EEENS6_IJNS7_ILi192EEENS7_ILi160EEENS7_ILi64EEEEEELi64ENS_12float_e4m3_tEfNS_4arch4Sm90ELb0ELb0ELb1ELb1ELb0ELb1ELb0ELb1ELb1ELb1ELb0ELb0EEENS1_21CollectiveEpilogueFwdINS6_IJSA_SC_SB_EEES9_NS_10bfloat16_tESG_Li384ELb1ELb1ELb0ELb1EEENS1_36VarlenDynamicPersistentTileSchedulerILi192ELi160ELi384ELi128ELb0ELb1ELb1ELb0ELb1ELb1EEEEEEEEEvNT_6ParamsE,"a",@progbits
	.sectionflags	@""
	.align	4
.nv.constant0._ZN7cutlass13device_kernelIN5flash11enable_sm90INS1_16FlashAttnFwdSm90INS1_25CollectiveMainloopFwdSm90ILi2EN4cute5tupleIJNS5_1CILi1EEES8_S8_EEENS6_IJNS7_ILi192EEENS7_ILi160EEENS7_ILi64EEEEEELi64ENS_12float_e4m3_tEfNS_4arch4Sm90ELb0ELb0ELb1ELb1ELb0ELb1ELb0ELb1ELb1ELb1ELb0ELb0EEENS1_21CollectiveEpilogueFwdINS6_IJSA_SC_SB_EEES9_NS_10bfloat16_tESG_Li384ELb1ELb1ELb0ELb1EEENS1_36VarlenDynamicPersistentTileSchedulerILi192ELi160ELi384ELi128ELb0ELb1ELb1ELb0ELb1ELb1EEEEEEEEEvNT_6ParamsE:
	.zero		3584


//--------------------- .nv.constant0._ZN7cutlass13device_kernelIN5flash11enable_sm90INS1_16FlashAttnFwdSm90INS1_25CollectiveMainloopFwdSm90ILi2EN4cute5tupleIJNS5_1CILi1EEES8_S8_EEENS6_IJNS7_ILi192EEENS7_ILi160EEENS7_ILi64EEEEEELi64ENS_12float_e4m3_tEfNS_4arch4Sm90ELb0ELb1ELb1ELb0ELb0ELb0ELb0ELb1ELb1ELb1ELb0ELb0EEENS1_21CollectiveEpilogueFwdINS6_IJSA_SC_SB_EEES9_NS_10bfloat16_tESG_Li384ELb0ELb1ELb0ELb1EEENS1_30DynamicPersistentTileSchedulerILi384ELi128ELb0ELb1ELb1EEEEEEEEEvNT_6ParamsE --------------------------
	.section	.nv.constant0._ZN7cutlass13device_kernelIN5flash11enable_sm90INS1_16FlashAttnFwdSm90INS1_25CollectiveMainloopFwdSm90ILi2EN4cute5tupleIJNS5_1CILi1EEES8_S8_EEENS6_IJNS7_ILi192EEENS7_ILi160EEENS7_ILi64EEEEEELi64ENS_12float_e4m3_tEfNS_4arch4Sm90ELb0ELb1ELb1ELb0ELb0ELb0ELb0ELb1ELb1ELb1ELb0ELb0EEENS1_21CollectiveEpilogueFwdINS6_IJSA_SC_SB_EEES9_NS_10bfloat16_tESG_Li384ELb0ELb1ELb0ELb1EEENS1_30DynamicPersistentTileSchedulerILi384ELi128ELb0ELb1ELb1EEEEEEEEEvNT_6ParamsE,"a",@progbits
	.sectionflags	@""
	.align	4
.nv.constant0._ZN7cutlass13device_kernelIN5flash11enable_sm90INS1_16FlashAttnFwdSm90INS1_25CollectiveMainloopFwdSm90ILi2EN4cute5tupleIJNS5_1CILi1EEES8_S8_EEENS6_IJNS7_ILi192EEENS7_ILi160EEENS7_ILi64EEEEEELi64ENS_12float_e4m3_tEfNS_4arch4Sm90ELb0ELb1ELb1ELb0ELb0ELb0ELb0ELb1ELb1ELb1ELb0ELb0EEENS1_21CollectiveEpilogueFwdINS6_IJSA_SC_SB_EEES9_NS_10bfloat16_tESG_Li384ELb0ELb1ELb0ELb1EEENS1_30DynamicPersistentTileSchedulerILi384ELi128ELb0ELb1ELb1EEEEEEEEEvNT_6ParamsE:
	.zero		3584


//--------------------- .nv.constant0._ZN7cutlass13device_kernelIN5flash11enable_sm90INS1_16FlashAttnFwdSm90INS1_25CollectiveMainloopFwdSm90ILi2EN4cute5tupleIJNS5_1CILi1EEES8_S8_EEENS6_IJNS7_ILi192EEENS7_ILi160EEENS7_ILi64EEEEEELi64ENS_12float_e4m3_tEfNS_4arch4Sm90ELb0ELb1ELb1ELb1ELb0ELb0ELb0ELb1ELb1ELb1ELb0ELb0EEENS1_21CollectiveEpilogueFwdINS6_IJSA_SC_SB_EEES9_NS_10bfloat16_tESG_Li384ELb1ELb1ELb0ELb1EEENS1_36VarlenDynamicPersistentTileSchedulerILi192ELi160ELi384ELi128ELb0ELb1ELb1ELb1ELb0ELb1EEEEEEEEEvNT_6ParamsE --------------------------
	.section	.nv.constant0._ZN7cutlass13device_kernelIN5flash11enable_sm90INS1_16FlashAttnFwdSm90INS1_25CollectiveMainloopFwdSm90ILi2EN4cute5tupleIJNS5_1CILi1EEES8_S8_EEENS6_IJNS7_ILi192EEENS7_ILi160EEENS7_ILi64EEEEEELi64ENS_12float_e4m3_tEfNS_4arch4Sm90ELb0ELb1ELb1ELb1ELb0ELb0ELb0ELb1ELb1ELb1ELb0ELb0EEENS1_21CollectiveEpilogueFwdINS6_IJSA_SC_SB_EEES9_NS_10bfloat16_tESG_Li384ELb1ELb1ELb0ELb1EEENS1_36VarlenDynamicPersistentTileSchedulerILi192ELi160ELi384ELi128ELb0ELb1ELb1ELb1ELb0ELb1EEEEEEEEEvNT_6ParamsE,"a",@progbits
	.sectionflags	@""
	.align	4
.nv.constant0._ZN7cutlass13device_kernelIN5flash11enable_sm90INS1_16FlashAttnFwdSm90INS1_25CollectiveMainloopFwdSm90ILi2EN4cute5tupleIJNS5_1CILi1EEES8_S8_EEENS6_IJNS7_ILi192EEENS7_ILi160EEENS7_ILi64EEEEEELi64ENS_12float_e4m3_tEfNS_4arch4Sm90ELb0ELb1ELb1ELb1ELb0ELb0ELb0ELb1ELb1ELb1ELb0ELb0EEENS1_21CollectiveEpilogueFwdINS6_IJSA_SC_SB_EEES9_NS_10bfloat16_tESG_Li384ELb1ELb1ELb0ELb1EEENS1_36VarlenDynamicPersistentTileSchedulerILi192ELi160ELi384ELi128ELb0ELb1ELb1ELb1ELb0ELb1EEEEEEEEEvNT_6ParamsE:
	.zero		3584


//--------------------- .nv.constant0._ZN7cutlass13device_kernelIN5flash11enable_sm90INS1_16FlashAttnFwdSm90INS1_25CollectiveMainloopFwdSm90ILi2EN4cute5tupleIJNS5_1CILi1EEES8_S8_EEENS6_IJNS7_ILi192EEENS7_ILi160EEENS7_ILi64EEEEEELi64ENS_12float_e4m3_tEfNS_4arch4Sm90ELb0ELb1ELb1ELb1ELb0ELb1ELb0ELb1ELb1ELb1ELb0ELb0EEENS1_21CollectiveEpilogueFwdINS6_IJSA_SC_SB_EEES9_NS_10bfloat16_tESG_Li384ELb1ELb1ELb0ELb1EEENS1_36VarlenDynamicPersistentTileSchedulerILi192ELi160ELi384ELi128ELb0ELb1ELb1ELb1ELb0ELb1EEEEEEEEEvNT_6ParamsE --------------------------
	.section	.nv.constant0._ZN7cutlass13device_kernelIN5flash11enable_sm90INS1_16FlashAttnFwdSm90INS1_25CollectiveMainloopFwdSm90ILi2EN4cute5tupleIJNS5_1CILi1EEES8_S8_EEENS6_IJNS7_ILi192EEENS7_ILi160EEENS7_ILi64EEEEEELi64ENS_12float_e4m3_tEfNS_4arch4Sm90ELb0ELb1ELb1ELb1ELb0ELb1ELb0ELb1ELb1ELb1ELb0ELb0EEENS1_21CollectiveEpilogueFwdINS6_IJSA_SC_SB_EEES9_NS_10bfloat16_tESG_Li384ELb1ELb1ELb0ELb1EEENS1_36VarlenDynamicPersistentTileSchedulerILi192ELi160ELi384ELi128ELb0ELb1ELb1ELb1ELb0ELb1EEEEEEEEEvNT_6ParamsE,"a",@progbits
	.sectionflags	@""
	.align	4
.nv.constant0._ZN7cutlass13device_kernelIN5flash11enable_sm90INS1_16FlashAttnFwdSm90INS1_25CollectiveMainloopFwdSm90ILi2EN4cute5tupleIJNS5_1CILi1EEES8_S8_EEENS6_IJNS7_ILi192EEENS7_ILi160EEENS7_ILi64EEEEEELi64ENS_12float_e4m3_tEfNS_4arch4Sm90ELb0ELb1ELb1ELb1ELb0ELb1ELb0ELb1ELb1ELb1ELb0ELb0EEENS1_21CollectiveEpilogueFwdINS6_IJSA_SC_SB_EEES9_NS_10bfloat16_tESG_Li384ELb1ELb1ELb0ELb1EEENS1_36VarlenDynamicPersistentTileSchedulerILi192ELi160ELi384ELi128ELb0ELb1ELb1ELb1ELb0ELb1EEEEEEEEEvNT_6ParamsE:
	.zero		3584


//--------------------- .nv.constant0._ZN7cutlass13device_kernelIN5flash11enable_sm90INS1_16FlashAttnFwdSm90INS1_25CollectiveMainloopFwdSm90ILi2EN4cute5tupleIJNS5_1CILi1EEES8_S8_EEENS6_IJNS7_ILi192EEENS7_ILi160EEENS7_ILi64EEEEEELi64ENS_12float_e4m3_tEfNS_4arch4Sm90ELb1ELb0ELb1ELb0ELb0ELb0ELb0ELb1ELb1ELb1ELb0ELb0EEENS1_21CollectiveEpilogueFwdINS6_IJSA_SC_SB_EEES9_NS_10bfloat16_tESG_Li384ELb0ELb1ELb0ELb1EEENS1_30DynamicPersistentTileSchedulerILi384ELi128ELb0ELb1ELb1EEEEEEEEEvNT_6ParamsE --------------------------
	.section	.nv.constant0._ZN7cutlass13device_kernelIN5flash11enable_sm90INS1_16FlashAttnFwdSm90INS1_25CollectiveMainloopFwdSm90ILi2EN4cute5tupleIJNS5_1CILi1EEES8_S8_EEENS6_IJNS7_ILi192EEENS7_ILi160EEENS7_ILi64EEEEEELi64ENS_12float_e4m3_tEfNS_4arch4Sm90ELb1ELb0ELb1ELb0ELb0ELb0ELb0ELb1ELb1ELb1ELb0ELb0EEENS1_21CollectiveEpilogueFwdINS6_IJSA_SC_SB_EEES9_NS_10bfloat16_tESG_Li384ELb0ELb1ELb0ELb1EEENS1_30DynamicPersistentTileSchedulerILi384ELi128ELb0ELb1ELb1EEEEEEEEEvNT_6ParamsE,"a",@progbits
	.sectionflags	@""
	.align	4
.nv.constant0._ZN7cutlass13device_kernelIN5flash11enable_sm90INS1_16FlashAttnFwdSm90INS1_25CollectiveMainloopFwdSm90ILi2EN4cute5tupleIJNS5_1CILi1EEES8_S8_EEENS6_IJNS7_ILi192EEENS7_ILi160EEENS7_ILi64EEEEEELi64ENS_12float_e4m3_tEfNS_4arch4Sm90ELb1ELb0ELb1ELb0ELb0ELb0ELb0ELb1ELb1ELb1ELb0ELb0EEENS1_21CollectiveEpilogueFwdINS6_IJSA_SC_SB_EEES9_NS_10bfloat16_tESG_Li384ELb0ELb1ELb0ELb1EEENS1_30DynamicPersistentTileSchedulerILi384ELi128ELb0ELb1ELb1EEEEEEEEEvNT_6ParamsE:
	.zero		3584


//--------------------- .nv.constant0._ZN7cutlass13device_kernelIN5flash11enable_sm90INS1_16FlashAttnFwdSm90INS1_25CollectiveMainloopFwdSm90ILi2EN4cute5tupleIJNS5_1CILi1EEES8_S8_EEENS6_IJNS7_ILi192EEENS7_ILi160EEENS7_ILi64EEEEEELi64ENS_12float_e4m3_tEfNS_4arch4Sm90ELb1ELb0ELb1ELb1ELb0ELb0ELb0ELb1ELb1ELb1ELb0ELb0EEENS1_21CollectiveEpilogueFwdINS6_IJSA_SC_SB_EEES9_NS_10bfloat16_tESG_Li384ELb1ELb1ELb0ELb1EEENS1_36VarlenDynamicPersistentTileSchedulerILi192ELi160ELi384ELi128ELb0ELb1ELb1ELb1ELb1ELb1EEEEEEEEEvNT_6ParamsE --------------------------
	.section	.nv.constant0._ZN7cutlass13device_kernelIN5flash11enable_sm90INS1_16FlashAttnFwdSm90INS1_25CollectiveMainloopFwdSm90ILi2EN4cute5tupleIJNS5_1CILi1EEES8_S8_EEENS6_IJNS7_ILi192EEENS7_ILi160EEENS7_ILi64EEEEEELi64ENS_12float_e4m3_tEfNS_4arch4Sm90ELb1ELb0ELb1ELb1ELb0ELb0ELb0ELb1ELb1ELb1ELb0ELb0EEENS1_21CollectiveEpilogueFwdINS6_IJSA_SC_SB_EEES9_NS_10bfloat16_tESG_Li384ELb1ELb1ELb0ELb1EEENS1_36VarlenDynamicPersistentTileSchedulerILi192ELi160ELi384ELi128ELb0ELb1ELb1ELb1ELb1ELb1EEEEEEEEEvNT_6ParamsE,"a",@progbits
	.sectionflags	@""
	.align	4
.nv.constant0._ZN7cutlass13device_kernelIN5flash11enable_sm90INS1_16FlashAttnFwdSm90INS1_25CollectiveMainloopFwdSm90ILi2EN4cute5tupleIJNS5_1CILi1EEES8_S8_EEENS6_IJNS7_ILi192EEENS7_ILi160EEENS7_ILi64EEEEEELi64ENS_12float_e4m3_tEfNS_4arch4Sm90ELb1ELb0ELb1ELb1ELb0ELb0ELb0ELb1ELb1ELb1ELb0ELb0EEENS1_21CollectiveEpilogueFwdINS6_IJSA_SC_SB_EEES9_NS_10bfloat16_tESG_Li384ELb1ELb1ELb0ELb1EEENS1_36VarlenDynamicPersistentTileSchedulerILi192ELi160ELi384ELi128ELb0ELb1ELb1ELb1ELb1ELb1EEEEEEEEEvNT_6ParamsE:
	.zero		3584


//--------------------- .nv.constant0._ZN7cutlass13device_kernelIN5flash11enable_sm90INS1_16FlashAttnFwdSm90INS1_25CollectiveMainloopFwdSm90ILi2EN4cute5tupleIJNS5_1CILi1EEES8_S8_EEENS6_IJNS7_ILi192EEENS7_ILi160EEENS7_ILi64EEEEEELi64ENS_12float_e4m3_tEfNS_4arch4Sm90ELb1ELb0ELb1ELb1ELb0ELb1ELb0ELb1ELb1ELb1ELb0ELb0EEENS1_21CollectiveEpilogueFwdINS6_IJSA_SC_SB_EEES9_NS_10bfloat16_tESG_Li384ELb1ELb1ELb0ELb1EEENS1_36VarlenDynamicPersistentTileSchedulerILi192ELi160ELi384ELi128ELb0ELb1ELb1ELb1ELb1ELb1EEEEEEEEEvNT_6ParamsE --------------------------
	.section	.nv.constant0._ZN7cutlass13device_kernelIN5flash11enable_sm90INS1_16FlashAttnFwdSm90INS1_25CollectiveMainloopFwdSm90ILi2EN4cute5tupleIJNS5_1CILi1EEES8_S8_EEENS6_IJNS7_ILi192EEENS7_ILi160EEENS7_ILi64EEEEEELi64ENS_12float_e4m3_tEfNS_4arch4Sm90ELb1ELb0ELb1ELb1ELb0ELb1ELb0ELb1ELb1ELb1ELb0ELb0EEENS1_21CollectiveEpilogueFwdINS6_IJSA_SC_SB_EEES9_NS_10bfloat16_tESG_Li384ELb1ELb1ELb0ELb1EEENS1_36VarlenDynamicPersistentTileSchedulerILi192ELi160ELi384ELi128ELb0ELb1ELb1ELb1ELb1ELb1EEEEEEEEEvNT_6ParamsE,"a",@progbits
	.sectionflags	@""
	.align	4
.nv.constant0._ZN7cutlass13device_kernelIN5flash11enable_sm90INS1_16FlashAttnFwdSm90INS1_25CollectiveMainloopFwdSm90ILi2EN4cute5tupleIJNS5_1CILi1EEES8_S8_EEENS6_IJNS7_ILi192EEENS7_ILi160EEENS7_ILi64EEEEEELi64ENS_12float_e4m3_tEfNS_4arch4Sm90ELb1ELb0ELb1ELb1ELb0ELb1ELb0ELb1ELb1ELb1ELb0ELb0EEENS1_21CollectiveEpilogueFwdINS6_IJSA_SC_SB_EEES9_NS_10bfloat16_tESG_Li384ELb1ELb1ELb0ELb1EEENS1_36VarlenDynamicPersistentTileSchedulerILi192ELi160ELi384ELi128ELb0ELb1ELb1ELb1ELb1ELb1EEEEEEEEEvNT_6ParamsE:
	.zero		3584


//--------------------- SYMBOLS --------------------------

	.type		.nv.reservedSmem.offset0,@object
	.size		.nv.reservedSmem.offset0,0x4
